	.target	sm_100a

	.elftype	@"ET_EXEC"


//--------------------- .note.nv.tkinfo           --------------------------
	.section	.note.nv.tkinfo,"",@"SHT_NOTE"
	.sectionflags	@"SHF_NOTE_NV_TKINFO"
	.tkinfo
        /*0018*/ 	.word	0x00000002
        /*0030*/ 	.string	""
        /*0030*/ 	.string	"ptxas"
        /*0030*/ 	.string	"Cuda compilation tools, release 13.0, V13.0.88"
        /*0030*/ 	.string	"Build cuda_13.0.r13.0/compiler.36424714_0"
        /*0030*/ 	.string	"-arch sm_100a -m 64 "



//--------------------- .note.nv.cuinfo           --------------------------
	.section	.note.nv.cuinfo,"",@"SHT_NOTE"
	.sectionflags	@"SHF_NOTE_NV_CUINFO"
        /*0018*/ 	.short	0x0002
        /*001a*/ 	.short	0x0064
        /*001c*/ 	.short	0x0082
	.zero		2


//--------------------- .nv.info                  --------------------------
	.section	.nv.info,"",@"SHT_CUDA_INFO"
	.align	4


	//----- nvinfo : EIATTR_REGCOUNT
	.align		4
        /*0000*/ 	.byte	0x04, 0x2f
        /*0002*/ 	.short	(.L_19 - .L_18)
	.align		4
.L_18:
        /*0004*/ 	.word	index@(_ZN7cutlass13device_kernelINS_4gemm6kernel13GemmUniversalIN4cute5tupleIJiiiiEEENS1_10collective13CollectiveMmaINS1_35MainloopSm100TmaUmmaWarpSpecializedILi26ELi2ELi4ENS5_IJNS4_1CILi1EEESB_SB_EEEEENS5_IJNSA_ILi64EEESE_NSA_ILi32EEEEEENS_10bfloat16_tENS5_IJlSB_lEEESH_SI_NS4_8TiledMMAINS4_8MMA_AtomIJNS4_20SM100_MMA_F16BF16_SSISH_SH_fLi64ELi64ELNS4_4UMMA5MajorE0ELSN_0ELNSM_7ScaleInE0ELSO_0EEEEEENS4_6LayoutISC_NS5_IJNSA_ILi0EEESS_SS_EEEEENS5_IJNS4_10UnderscoreESV_SV_EEEEENS4_13SM90_TMA_LOADENS4_14ComposedLayoutINS4_7SwizzleILi2ELi4ELi3EEENS4_18smem_ptr_flag_bitsILi16EEENSR_INS5_IJNSA_ILi8EEESF_EEENS5_IJSF_SB_EEEEEEEvNS4_8identityESY_S18_vS19_EENS_8epilogue10collective18CollectiveEpilogueINS1B_23Sm100TmaWarpSpecializedILi3ELi2ELi16ELb1ELb0EEEJSG_NS5_IJNSR_ISE_SB_EENSR_ISF_SB_EEEEESH_SI_SH_SI_NS1B_6fusion15FusionCallbacksIS1F_NS1J_17LinearCombinationISH_fSH_fLNS_15FloatRoundStyleE2EEESG_S1I_JEEENS4_5SM1004TMEM4LOAD26SM100_TMEM_LOAD_16dp256b4xESY_S18_NS4_17SM75_U32x4_LDSM_NENS4_14SM90_TMA_STOREES18_NS4_17SM90_U32x4_STSM_NENS4_39AutoVectorizingCopyWithAssumedAlignmentILi128EEEEEEvvEEEEvNT_6ParamsE)
        /*0008*/ 	.word	0x0000004f


	//----- nvinfo : EIATTR_FRAME_SIZE
	.align		4
.L_19:
        /*000c*/ 	.byte	0x04, 0x11
        /*000e*/ 	.short	(.L_21 - .L_20)
	.align		4
.L_20:
        /*0010*/ 	.word	index@($__internal_2_$__cuda_sm10x_tcgen05_guardrail_trap_unallocated_columns_being_dealloced)
        /*0014*/ 	.word	0x00000000


	//----- nvinfo : EIATTR_FRAME_SIZE
	.align		4
.L_21:
        /*0018*/ 	.byte	0x04, 0x11
        /*001a*/ 	.short	(.L_23 - .L_22)
	.align		4
.L_22:
        /*001c*/ 	.word	index@($__internal_1_$__cuda_sm10x_tcgen05_guardrail_trap_phase_invalid_during_alloc)
        /*0020*/ 	.word	0x00000000


	//----- nvinfo : EIATTR_FRAME_SIZE
	.align		4
.L_23:
        /*0024*/ 	.byte	0x04, 0x11
        /*0026*/ 	.short	(.L_25 - .L_24)
	.align		4
.L_24:
        /*0028*/ 	.word	index@($__internal_0_$__cuda_sm10x_tcgen05_guardrail_trap_col_being_dealloced_not_returned_by_alloc)
        /*002c*/ 	.word	0x00000000


	//----- nvinfo : EIATTR_FRAME_SIZE
	.align		4
.L_25:
        /*0030*/ 	.byte	0x04, 0x11
        /*0032*/ 	.short	(.L_27 - .L_26)
	.align		4
.L_26:
        /*0034*/ 	.word	index@(_ZN7cutlass13device_kernelINS_4gemm6kernel13GemmUniversalIN4cute5tupleIJiiiiEEENS1_10collective13CollectiveMmaINS1_35MainloopSm100TmaUmmaWarpSpecializedILi26ELi2ELi4ENS5_IJNS4_1CILi1EEESB_SB_EEEEENS5_IJNSA_ILi64EEESE_NSA_ILi32EEEEEENS_10bfloat16_tENS5_IJlSB_lEEESH_SI_NS4_8TiledMMAINS4_8MMA_AtomIJNS4_20SM100_MMA_F16BF16_SSISH_SH_fLi64ELi64ELNS4_4UMMA5MajorE0ELSN_0ELNSM_7ScaleInE0ELSO_0EEEEEENS4_6LayoutISC_NS5_IJNSA_ILi0EEESS_SS_EEEEENS5_IJNS4_10UnderscoreESV_SV_EEEEENS4_13SM90_TMA_LOADENS4_14ComposedLayoutINS4_7SwizzleILi2ELi4ELi3EEENS4_18smem_ptr_flag_bitsILi16EEENSR_INS5_IJNSA_ILi8EEESF_EEENS5_IJSF_SB_EEEEEEEvNS4_8identityESY_S18_vS19_EENS_8epilogue10collective18CollectiveEpilogueINS1B_23Sm100TmaWarpSpecializedILi3ELi2ELi16ELb1ELb0EEEJSG_NS5_IJNSR_ISE_SB_EENSR_ISF_SB_EEEEESH_SI_SH_SI_NS1B_6fusion15FusionCallbacksIS1F_NS1J_17LinearCombinationISH_fSH_fLNS_15FloatRoundStyleE2EEESG_S1I_JEEENS4_5SM1004TMEM4LOAD26SM100_TMEM_LOAD_16dp256b4xESY_S18_NS4_17SM75_U32x4_LDSM_NENS4_14SM90_TMA_STOREES18_NS4_17SM90_U32x4_STSM_NENS4_39AutoVectorizingCopyWithAssumedAlignmentILi128EEEEEEvvEEEEvNT_6ParamsE)
        /*0038*/ 	.word	0x00000000


	//----- nvinfo : EIATTR_MIN_STACK_SIZE
	.align		4
.L_27:
        /*003c*/ 	.byte	0x04, 0x12
        /*003e*/ 	.short	(.L_29 - .L_28)
	.align		4
.L_28:
        /*0040*/ 	.word	index@(_ZN7cutlass13device_kernelINS_4gemm6kernel13GemmUniversalIN4cute5tupleIJiiiiEEENS1_10collective13CollectiveMmaINS1_35MainloopSm100TmaUmmaWarpSpecializedILi26ELi2ELi4ENS5_IJNS4_1CILi1EEESB_SB_EEEEENS5_IJNSA_ILi64EEESE_NSA_ILi32EEEEEENS_10bfloat16_tENS5_IJlSB_lEEESH_SI_NS4_8TiledMMAINS4_8MMA_AtomIJNS4_20SM100_MMA_F16BF16_SSISH_SH_fLi64ELi64ELNS4_4UMMA5MajorE0ELSN_0ELNSM_7ScaleInE0ELSO_0EEEEEENS4_6LayoutISC_NS5_IJNSA_ILi0EEESS_SS_EEEEENS5_IJNS4_10UnderscoreESV_SV_EEEEENS4_13SM90_TMA_LOADENS4_14ComposedLayoutINS4_7SwizzleILi2ELi4ELi3EEENS4_18smem_ptr_flag_bitsILi16EEENSR_INS5_IJNSA_ILi8EEESF_EEENS5_IJSF_SB_EEEEEEEvNS4_8identityESY_S18_vS19_EENS_8epilogue10collective18CollectiveEpilogueINS1B_23Sm100TmaWarpSpecializedILi3ELi2ELi16ELb1ELb0EEEJSG_NS5_IJNSR_ISE_SB_EENSR_ISF_SB_EEEEESH_SI_SH_SI_NS1B_6fusion15FusionCallbacksIS1F_NS1J_17LinearCombinationISH_fSH_fLNS_15FloatRoundStyleE2EEESG_S1I_JEEENS4_5SM1004TMEM4LOAD26SM100_TMEM_LOAD_16dp256b4xESY_S18_NS4_17SM75_U32x4_LDSM_NENS4_14SM90_TMA_STOREES18_NS4_17SM90_U32x4_STSM_NENS4_39AutoVectorizingCopyWithAssumedAlignmentILi128EEEEEEvvEEEEvNT_6ParamsE)
        /*0044*/ 	.word	0x00000000
.L_29:


//--------------------- .nv.compat                --------------------------
	.section	.nv.compat,"",@"SHT_CUDA_COMPAT_INFO"
	.align	4
        /*0000*/ 	.byte	0x02, 0x09, 0x01, 0x00, 0x02, 0x02, 0x02, 0x00, 0x02, 0x05, 0x05, 0x00, 0x03, 0x07, 0x01, 0x01
        /*0010*/ 	.byte	0x02, 0x03, 0x01, 0x00, 0x02, 0x06, 0x01, 0x00, 0x04, 0x0b, 0x08, 0x00, 0x09, 0x00, 0x00, 0x00
        /*0020*/ 	.byte	0x00, 0x00, 0x00, 0x00


//--------------------- .nv.info._ZN7cutlass13device_kernelINS_4gemm6kernel13GemmUniversalIN4cute5tupleIJiiiiEEENS1_10collective13CollectiveMmaINS1_35MainloopSm100TmaUmmaWarpSpecializedILi26ELi2ELi4ENS5_IJNS4_1CILi1EEESB_SB_EEEEENS5_IJNSA_ILi64EEESE_NSA_ILi32EEEEEENS_10bfloat16_tENS5_IJlSB_lEEESH_SI_NS4_8TiledMMAINS4_8MMA_AtomIJNS4_20SM100_MMA_F16BF16_SSISH_SH_fLi64ELi64ELNS4_4UMMA5MajorE0ELSN_0ELNSM_7ScaleInE0ELSO_0EEEEEENS4_6LayoutISC_NS5_IJNSA_ILi0EEESS_SS_EEEEENS5_IJNS4_10UnderscoreESV_SV_EEEEENS4_13SM90_TMA_LOADENS4_14ComposedLayoutINS4_7SwizzleILi2ELi4ELi3EEENS4_18smem_ptr_flag_bitsILi16EEENSR_INS5_IJNSA_ILi8EEESF_EEENS5_IJSF_SB_EEEEEEEvNS4_8identityESY_S18_vS19_EENS_8epilogue10collective18CollectiveEpilogueINS1B_23Sm100TmaWarpSpecializedILi3ELi2ELi16ELb1ELb0EEEJSG_NS5_IJNSR_ISE_SB_EENSR_ISF_SB_EEEEESH_SI_SH_SI_NS1B_6fusion15FusionCallbacksIS1F_NS1J_17LinearCombinationISH_fSH_fLNS_15FloatRoundStyleE2EEESG_S1I_JEEENS4_5SM1004TMEM4LOAD26SM100_TMEM_LOAD_16dp256b4xESY_S18_NS4_17SM75_U32x4_LDSM_NENS4_14SM90_TMA_STOREES18_NS4_17SM90_U32x4_STSM_NENS4_39AutoVectorizingCopyWithAssumedAlignmentILi128EEEEEEvvEEEEvNT_6ParamsE --------------------------
	.section	.nv.info._ZN7cutlass13device_kernelINS_4gemm6kernel13GemmUniversalIN4cute5tupleIJiiiiEEENS1_10collective13CollectiveMmaINS1_35MainloopSm100TmaUmmaWarpSpecializedILi26ELi2ELi4ENS5_IJNS4_1CILi1EEESB_SB_EEEEENS5_IJNSA_ILi64EEESE_NSA_ILi32EEEEEENS_10bfloat16_tENS5_IJlSB_lEEESH_SI_NS4_8TiledMMAINS4_8MMA_AtomIJNS4_20SM100_MMA_F16BF16_SSISH_SH_fLi64ELi64ELNS4_4UMMA5MajorE0ELSN_0ELNSM_7ScaleInE0ELSO_0EEEEEENS4_6LayoutISC_NS5_IJNSA_ILi0EEESS_SS_EEEEENS5_IJNS4_10UnderscoreESV_SV_EEEEENS4_13SM90_TMA_LOADENS4_14ComposedLayoutINS4_7SwizzleILi2ELi4ELi3EEENS4_18smem_ptr_flag_bitsILi16EEENSR_INS5_IJNSA_ILi8EEESF_EEENS5_IJSF_SB_EEEEEEEvNS4_8identityESY_S18_vS19_EENS_8epilogue10collective18CollectiveEpilogueINS1B_23Sm100TmaWarpSpecializedILi3ELi2ELi16ELb1ELb0EEEJSG_NS5_IJNSR_ISE_SB_EENSR_ISF_SB_EEEEESH_SI_SH_SI_NS1B_6fusion15FusionCallbacksIS1F_NS1J_17LinearCombinationISH_fSH_fLNS_15FloatRoundStyleE2EEESG_S1I_JEEENS4_5SM1004TMEM4LOAD26SM100_TMEM_LOAD_16dp256b4xESY_S18_NS4_17SM75_U32x4_LDSM_NENS4_14SM90_TMA_STOREES18_NS4_17SM90_U32x4_STSM_NENS4_39AutoVectorizingCopyWithAssumedAlignmentILi128EEEEEEvvEEEEvNT_6ParamsE,"",@"SHT_CUDA_INFO"
	.sectionflags	@""
	.align	4


	//----- nvinfo : EIATTR_CUDA_API_VERSION
	.align		4
        /*0000*/ 	.byte	0x04, 0x37
        /*0002*/ 	.short	(.L_31 - .L_30)
.L_30:
        /*0004*/ 	.word	0x00000082


	//----- nvinfo : EIATTR_KPARAM_INFO
	.align		4
.L_31:
        /*0008*/ 	.byte	0x04, 0x17
        /*000a*/ 	.short	(.L_33 - .L_32)
.L_32:
        /*000c*/ 	.word	0x00000000
        /*0010*/ 	.short	0x0000
        /*0012*/ 	.short	0x0000
        /*0014*/ 	.byte	0x00, 0xf0, 0x01, 0x20


	//----- nvinfo : EIATTR_AT_ENTRY_FRAGMENTS
	.align		4
.L_33:
        /*0018*/ 	.byte	0x04, 0x4f
        /*001a*/ 	.short	(.L_35 - .L_34)


	//   ....[0]....
.L_34:
        /*001c*/ 	.word	0x00000006


	//----- nvinfo : EIATTR_RESERVED_SMEM_USED
	.align		4
.L_35:
        /*0020*/ 	.byte	0x01, 0x41
	.zero		2


	//----- nvinfo : EIATTR_SPARSE_MMA_MASK
	.align		4
        /*0024*/ 	.byte	0x03, 0x50
        /*0026*/ 	.short	0x0000


	//----- nvinfo : EIATTR_TCGEN05_1CTA_USED
	.align		4
        /*0028*/ 	.byte	0x01, 0x51
	.zero		2


	//----- nvinfo : EIATTR_MAXREG_COUNT
	.align		4
        /*002c*/ 	.byte	0x03, 0x1b
        /*002e*/ 	.short	0x00ff


	//----- nvinfo : EIATTR_NUM_BARRIERS
	.align		4
        /*0030*/ 	.byte	0x02, 0x4c
        /*0032*/ 	.byte	0x07
	.zero		1


	//----- nvinfo : EIATTR_EXTERNS
	.align		4
        /*0034*/ 	.byte	0x04, 0x0f
        /*0036*/ 	.short	(.L_37 - .L_36)


	//   ....[0]....
	.align		4
.L_36:
        /*0038*/ 	.word	index@(__assertfail)


	//----- nvinfo : EIATTR_MERCURY_ISA_VERSION
	.align		4
.L_37:
        /*003c*/ 	.byte	0x03, 0x5f
        /*003e*/ 	.short	0x0101


	//----- nvinfo : EIATTR_INT_WARP_WIDE_INSTR_OFFSETS
	.align		4
        /*0040*/ 	.byte	0x04, 0x31
        /*0042*/ 	.short	(.L_39 - .L_38)


	//   ....[0]....
.L_38:
        /*0044*/ 	.word	0x00002090


	//   ....[1]....
        /*0048*/ 	.word	0x000046b0


	//   ....[2]....
        /*004c*/ 	.word	0x000046e0


	//   ....[3]....
        /*0050*/ 	.word	0x00004730


	//   ....[4]....
        /*0054*/ 	.word	0x00005010


	//   ....[5]....
        /*0058*/ 	.word	0x00005030


	//   ....[6]....
        /*005c*/ 	.word	0x00005300


	//   ....[7]....
        /*0060*/ 	.word	0x00005430


	//----- nvinfo : EIATTR_COOP_GROUP_MASK_REGIDS
	.align		4
.L_39:
        /*0064*/ 	.byte	0x04, 0x29
        /*0066*/ 	.short	(.L_41 - .L_40)


	//   ....[0]....
.L_40:
        /*0068*/ 	.word	0xffffffff


	//   ....[1]....
        /*006c*/ 	.word	0xffffffff


	//   ....[2]....
        /*0070*/ 	.word	0xffffffff


	//   ....[3]....
        /*0074*/ 	.word	0xffffffff


	//   ....[4]....
        /*0078*/ 	.word	0xffffffff


	//   ....[5]....
        /*007c*/ 	.word	0xffffffff


	//   ....[6]....
        /*0080*/ 	.word	0xffffffff


	//   ....[7]....
        /*0084*/ 	.word	0xffffffff


	//   ....[8]....
        /*0088*/ 	.word	0xffffffff


	//   ....[9]....
        /*008c*/ 	.word	0xffffffff


	//   ....[10]....
        /*0090*/ 	.word	0xffffffff


	//   ....[11]....
        /*0094*/ 	.word	0xffffffff


	//   ....[12]....
        /*0098*/ 	.word	0xffffffff


	//----- nvinfo : EIATTR_COOP_GROUP_INSTR_OFFSETS
	.align		4
.L_41:
        /*009c*/ 	.byte	0x04, 0x28
        /*009e*/ 	.short	(.L_43 - .L_42)


	//   ....[0]....
.L_42:
        /*00a0*/ 	.word	0x00000090


	//   ....[1]....
        /*00a4*/ 	.word	0x000004d0


	//   ....[2]....
        /*00a8*/ 	.word	0x00000930


	//   ....[3]....
        /*00ac*/ 	.word	0x00000ab0


	//   ....[4]....
        /*00b0*/ 	.word	0x00000bb0


	//   ....[5]....
        /*00b4*/ 	.word	0x00000d20


	//   ....[6]....
        /*00b8*/ 	.word	0x00000ec0


	//   ....[7]....
        /*00bc*/ 	.word	0x00001f70


	//   ....[8]....
        /*00c0*/ 	.word	0x000039b0


	//   ....[9]....
        /*00c4*/ 	.word	0x00003bc0


	//   ....[10]....
        /*00c8*/ 	.word	0x00003bf0


	//   ....[11]....
        /*00cc*/ 	.word	0x000045a0


	//   ....[12]....
        /*00d0*/ 	.word	0x000047d0


	//----- nvinfo : EIATTR_VRC_CTA_INIT_COUNT
	.align		4
.L_43:
        /*00d4*/ 	.byte	0x02, 0x4a
        /*00d6*/ 	.byte	0x80
	.zero		1


	//----- nvinfo : EIATTR_SYSCALL_OFFSETS
	.align		4
        /*00d8*/ 	.byte	0x04, 0x46
        /*00da*/ 	.short	(.L_45 - .L_44)


	//   ....[0]....
.L_44:
        /*00dc*/ 	.word	0x00006010


	//   ....[1]....
        /*00e0*/ 	.word	0x00006100


	//   ....[2]....
        /*00e4*/ 	.word	0x000068e0


	//   ....[3]....
        /*00e8*/ 	.word	0x00007220


	//----- nvinfo : EIATTR_MBARRIER_INSTR_OFFSETS
	.align		4
.L_45:
        /*00ec*/ 	.byte	0x04, 0x39
        /*00ee*/ 	.short	(.L_47 - .L_46)


	//   ....[0]....
.L_46:
        /*00f0*/ 	.word	0x000005d0
        /*00f4*/ 	.word	0x000000ff
        /*00f8*/ 	.word	0x00000000
        /*00fc*/ 	.short	0x0100
        /*00fe*/ 	.byte	0x05
	.zero		1


	//   ....[1]....
        /*0100*/ 	.word	0x000005e0
        /*0104*/ 	.word	0x000000ff
        /*0108*/ 	.word	0x000000d0
        /*010c*/ 	.short	0x0100
        /*010e*/ 	.byte	0x05
	.zero		1


	//   ....[2]....
        /*0110*/ 	.word	0x000005f0
        /*0114*/ 	.word	0x000000ff
        /*0118*/ 	.word	0x00000008
        /*011c*/ 	.short	0x0100
        /*011e*/ 	.byte	0x05
	.zero		1


	//   ....[3]....
        /*0120*/ 	.word	0x00000600
        /*0124*/ 	.word	0x000000ff
        /*0128*/ 	.word	0x000000d8
        /*012c*/ 	.short	0x0100
        /*012e*/ 	.byte	0x05
	.zero		1


	//   ....[4]....
        /*0130*/ 	.word	0x00000610
        /*0134*/ 	.word	0x000000ff
        /*0138*/ 	.word	0x00000010
        /*013c*/ 	.short	0x0100
        /*013e*/ 	.byte	0x05
	.zero		1


	//   ....[5]....
        /*0140*/ 	.word	0x00000620
        /*0144*/ 	.word	0x000000ff
        /*0148*/ 	.word	0x000000e0
        /*014c*/ 	.short	0x0100
        /*014e*/ 	.byte	0x05
	.zero		1


	//   ....[6]....
        /*0150*/ 	.word	0x00000630
        /*0154*/ 	.word	0x000000ff
        /*0158*/ 	.word	0x00000018
        /*015c*/ 	.short	0x0100
        /*015e*/ 	.byte	0x05
	.zero		1


	//   ....[7]....
        /*0160*/ 	.word	0x00000640
        /*0164*/ 	.word	0x000000ff
        /*0168*/ 	.word	0x000000e8
        /*016c*/ 	.short	0x0100
        /*016e*/ 	.byte	0x05
	.zero		1


	//   ....[8]....
        /*0170*/ 	.word	0x00000650
        /*0174*/ 	.word	0x000000ff
        /*0178*/ 	.word	0x00000020
        /*017c*/ 	.short	0x0100
        /*017e*/ 	.byte	0x05
	.zero		1


	//   ....[9]....
        /*0180*/ 	.word	0x00000660
        /*0184*/ 	.word	0x000000ff
        /*0188*/ 	.word	0x000000f0
        /*018c*/ 	.short	0x0100
        /*018e*/ 	.byte	0x05
	.zero		1


	//   ....[10]....
        /*0190*/ 	.word	0x00000670
        /*0194*/ 	.word	0x000000ff
        /*0198*/ 	.word	0x00000028
        /*019c*/ 	.short	0x0100
        /*019e*/ 	.byte	0x05
	.zero		1


	//   ....[11]....
        /*01a0*/ 	.word	0x00000680
        /*01a4*/ 	.word	0x000000ff
        /*01a8*/ 	.word	0x000000f8
        /*01ac*/ 	.short	0x0100
        /*01ae*/ 	.byte	0x05
	.zero		1


	//   ....[12]....
        /*01b0*/ 	.word	0x00000690
        /*01b4*/ 	.word	0x000000ff
        /*01b8*/ 	.word	0x00000030
        /*01bc*/ 	.short	0x0100
        /*01be*/ 	.byte	0x05
	.zero		1


	//   ....[13]....
        /*01c0*/ 	.word	0x000006a0
        /*01c4*/ 	.word	0x000000ff
        /*01c8*/ 	.word	0x00000100
        /*01cc*/ 	.short	0x0100
        /*01ce*/ 	.byte	0x05
	.zero		1


	//   ....[14]....
        /*01d0*/ 	.word	0x000006b0
        /*01d4*/ 	.word	0x000000ff
        /*01d8*/ 	.word	0x00000038
        /*01dc*/ 	.short	0x0100
        /*01de*/ 	.byte	0x05
	.zero		1


	//   ....[15]....
        /*01e0*/ 	.word	0x000006c0
        /*01e4*/ 	.word	0x000000ff
        /*01e8*/ 	.word	0x00000108
        /*01ec*/ 	.short	0x0100
        /*01ee*/ 	.byte	0x05
	.zero		1


	//   ....[16]....
        /*01f0*/ 	.word	0x000006d0
        /*01f4*/ 	.word	0x000000ff
        /*01f8*/ 	.word	0x00000040
        /*01fc*/ 	.short	0x0100
        /*01fe*/ 	.byte	0x05
	.zero		1


	//   ....[17]....
        /*0200*/ 	.word	0x000006e0
        /*0204*/ 	.word	0x000000ff
        /*0208*/ 	.word	0x00000110
        /*020c*/ 	.short	0x0100
        /*020e*/ 	.byte	0x05
	.zero		1


	//   ....[18]....
        /*0210*/ 	.word	0x000006f0
        /*0214*/ 	.word	0x000000ff
        /*0218*/ 	.word	0x00000048
        /*021c*/ 	.short	0x0100
        /*021e*/ 	.byte	0x05
	.zero		1


	//   ....[19]....
        /*0220*/ 	.word	0x00000700
        /*0224*/ 	.word	0x000000ff
        /*0228*/ 	.word	0x00000118
        /*022c*/ 	.short	0x0100
        /*022e*/ 	.byte	0x05
	.zero		1


	//   ....[20]....
        /*0230*/ 	.word	0x00000710
        /*0234*/ 	.word	0x000000ff
        /*0238*/ 	.word	0x00000050
        /*023c*/ 	.short	0x0100
        /*023e*/ 	.byte	0x05
	.zero		1


	//   ....[21]....
        /*0240*/ 	.word	0x00000720
        /*0244*/ 	.word	0x000000ff
        /*0248*/ 	.word	0x00000120
        /*024c*/ 	.short	0x0100
        /*024e*/ 	.byte	0x05
	.zero		1


	//   ....[22]....
        /*0250*/ 	.word	0x00000730
        /*0254*/ 	.word	0x000000ff
        /*0258*/ 	.word	0x00000058
        /*025c*/ 	.short	0x0100
        /*025e*/ 	.byte	0x05
	.zero		1


	//   ....[23]....
        /*0260*/ 	.word	0x00000740
        /*0264*/ 	.word	0x000000ff
        /*0268*/ 	.word	0x00000128
        /*026c*/ 	.short	0x0100
        /*026e*/ 	.byte	0x05
	.zero		1


	//   ....[24]....
        /*0270*/ 	.word	0x00000750
        /*0274*/ 	.word	0x000000ff
        /*0278*/ 	.word	0x00000060
        /*027c*/ 	.short	0x0100
        /*027e*/ 	.byte	0x05
	.zero		1


	//   ....[25]....
        /*0280*/ 	.word	0x00000760
        /*0284*/ 	.word	0x000000ff
        /*0288*/ 	.word	0x00000130
        /*028c*/ 	.short	0x0100
        /*028e*/ 	.byte	0x05
	.zero		1


	//   ....[26]....
        /*0290*/ 	.word	0x00000770
        /*0294*/ 	.word	0x000000ff
        /*0298*/ 	.word	0x00000068
        /*029c*/ 	.short	0x0100
        /*029e*/ 	.byte	0x05
	.zero		1


	//   ....[27]....
        /*02a0*/ 	.word	0x00000780
        /*02a4*/ 	.word	0x000000ff
        /*02a8*/ 	.word	0x00000138
        /*02ac*/ 	.short	0x0100
        /*02ae*/ 	.byte	0x05
	.zero		1


	//   ....[28]....
        /*02b0*/ 	.word	0x00000790
        /*02b4*/ 	.word	0x000000ff
        /*02b8*/ 	.word	0x00000070
        /*02bc*/ 	.short	0x0100
        /*02be*/ 	.byte	0x05
	.zero		1


	//   ....[29]....
        /*02c0*/ 	.word	0x000007a0
        /*02c4*/ 	.word	0x000000ff
        /*02c8*/ 	.word	0x00000140
        /*02cc*/ 	.short	0x0100
        /*02ce*/ 	.byte	0x05
	.zero		1


	//   ....[30]....
        /*02d0*/ 	.word	0x000007b0
        /*02d4*/ 	.word	0x000000ff
        /*02d8*/ 	.word	0x00000078
        /*02dc*/ 	.short	0x0100
        /*02de*/ 	.byte	0x05
	.zero		1


	//   ....[31]....
        /*02e0*/ 	.word	0x000007c0
        /*02e4*/ 	.word	0x000000ff
        /*02e8*/ 	.word	0x00000148
        /*02ec*/ 	.short	0x0100
        /*02ee*/ 	.byte	0x05
	.zero		1


	//   ....[32]....
        /*02f0*/ 	.word	0x000007d0
        /*02f4*/ 	.word	0x000000ff
        /*02f8*/ 	.word	0x00000080
        /*02fc*/ 	.short	0x0100
        /*02fe*/ 	.byte	0x05
	.zero		1


	//   ....[33]....
        /*0300*/ 	.word	0x000007e0
        /*0304*/ 	.word	0x000000ff
        /*0308*/ 	.word	0x00000150
        /*030c*/ 	.short	0x0100
        /*030e*/ 	.byte	0x05
	.zero		1


	//   ....[34]....
        /*0310*/ 	.word	0x000007f0
        /*0314*/ 	.word	0x000000ff
        /*0318*/ 	.word	0x00000088
        /*031c*/ 	.short	0x0100
        /*031e*/ 	.byte	0x05
	.zero		1


	//   ....[35]....
        /*0320*/ 	.word	0x00000800
        /*0324*/ 	.word	0x000000ff
        /*0328*/ 	.word	0x00000158
        /*032c*/ 	.short	0x0100
        /*032e*/ 	.byte	0x05
	.zero		1


	//   ....[36]....
        /*0330*/ 	.word	0x00000810
        /*0334*/ 	.word	0x000000ff
        /*0338*/ 	.word	0x00000090
        /*033c*/ 	.short	0x0100
        /*033e*/ 	.byte	0x05
	.zero		1


	//   ....[37]....
        /*0340*/ 	.word	0x00000820
        /*0344*/ 	.word	0x000000ff
        /*0348*/ 	.word	0x00000160
        /*034c*/ 	.short	0x0100
        /*034e*/ 	.byte	0x05
	.zero		1


	//   ....[38]....
        /*0350*/ 	.word	0x00000830
        /*0354*/ 	.word	0x000000ff
        /*0358*/ 	.word	0x00000098
        /*035c*/ 	.short	0x0100
        /*035e*/ 	.byte	0x05
	.zero		1


	//   ....[39]....
        /*0360*/ 	.word	0x00000840
        /*0364*/ 	.word	0x000000ff
        /*0368*/ 	.word	0x00000168
        /*036c*/ 	.short	0x0100
        /*036e*/ 	.byte	0x05
	.zero		1


	//   ....[40]....
        /*0370*/ 	.word	0x00000850
        /*0374*/ 	.word	0x000000ff
        /*0378*/ 	.word	0x000000a0
        /*037c*/ 	.short	0x0100
        /*037e*/ 	.byte	0x05
	.zero		1


	//   ....[41]....
        /*0380*/ 	.word	0x00000860
        /*0384*/ 	.word	0x000000ff
        /*0388*/ 	.word	0x00000170
        /*038c*/ 	.short	0x0100
        /*038e*/ 	.byte	0x05
	.zero		1


	//   ....[42]....
        /*0390*/ 	.word	0x00000870
        /*0394*/ 	.word	0x000000ff
        /*0398*/ 	.word	0x000000a8
        /*039c*/ 	.short	0x0100
        /*039e*/ 	.byte	0x05
	.zero		1


	//   ....[43]....
        /*03a0*/ 	.word	0x00000880
        /*03a4*/ 	.word	0x000000ff
        /*03a8*/ 	.word	0x00000178
        /*03ac*/ 	.short	0x0100
        /*03ae*/ 	.byte	0x05
	.zero		1


	//   ....[44]....
        /*03b0*/ 	.word	0x00000890
        /*03b4*/ 	.word	0x000000ff
        /*03b8*/ 	.word	0x000000b0
        /*03bc*/ 	.short	0x0100
        /*03be*/ 	.byte	0x05
	.zero		1


	//   ....[45]....
        /*03c0*/ 	.word	0x000008a0
        /*03c4*/ 	.word	0x000000ff
        /*03c8*/ 	.word	0x00000180
        /*03cc*/ 	.short	0x0100
        /*03ce*/ 	.byte	0x05
	.zero		1


	//   ....[46]....
        /*03d0*/ 	.word	0x000008b0
        /*03d4*/ 	.word	0x000000ff
        /*03d8*/ 	.word	0x000000b8
        /*03dc*/ 	.short	0x0100
        /*03de*/ 	.byte	0x05
	.zero		1


	//   ....[47]....
        /*03e0*/ 	.word	0x000008c0
        /*03e4*/ 	.word	0x000000ff
        /*03e8*/ 	.word	0x00000188
        /*03ec*/ 	.short	0x0100
        /*03ee*/ 	.byte	0x05
	.zero		1


	//   ....[48]....
        /*03f0*/ 	.word	0x000008d0
        /*03f4*/ 	.word	0x000000ff
        /*03f8*/ 	.word	0x000000c0
        /*03fc*/ 	.short	0x0100
        /*03fe*/ 	.byte	0x05
	.zero		1


	//   ....[49]....
        /*0400*/ 	.word	0x000008e0
        /*0404*/ 	.word	0x000000ff
        /*0408*/ 	.word	0x00000190
        /*040c*/ 	.short	0x0100
        /*040e*/ 	.byte	0x05
	.zero		1


	//   ....[50]....
        /*0410*/ 	.word	0x000008f0
        /*0414*/ 	.word	0x000000ff
        /*0418*/ 	.word	0x000000c8
        /*041c*/ 	.short	0x0100
        /*041e*/ 	.byte	0x05
	.zero		1


	//   ....[51]....
        /*0420*/ 	.word	0x00000900
        /*0424*/ 	.word	0x000000ff
        /*0428*/ 	.word	0x00000198
        /*042c*/ 	.short	0x0100
        /*042e*/ 	.byte	0x05
	.zero		1


	//   ....[52]....
        /*0430*/ 	.word	0x00000a40
        /*0434*/ 	.word	0x000000ff
        /*0438*/ 	.word	0x000001a0
        /*043c*/ 	.short	0x0100
        /*043e*/ 	.byte	0x07
	.zero		1


	//   ....[53]....
        /*0440*/ 	.word	0x00000a50
        /*0444*/ 	.word	0x000000ff
        /*0448*/ 	.word	0x000001b8
        /*044c*/ 	.short	0x0100
        /*044e*/ 	.byte	0x07
	.zero		1


	//   ....[54]....
        /*0450*/ 	.word	0x00000a60
        /*0454*/ 	.word	0x000000ff
        /*0458*/ 	.word	0x000001a8
        /*045c*/ 	.short	0x0100
        /*045e*/ 	.byte	0x07
	.zero		1


	//   ....[55]....
        /*0460*/ 	.word	0x00000a70
        /*0464*/ 	.word	0x000000ff
        /*0468*/ 	.word	0x000001c0
        /*046c*/ 	.short	0x0100
        /*046e*/ 	.byte	0x07
	.zero		1


	//   ....[56]....
        /*0470*/ 	.word	0x00000a80
        /*0474*/ 	.word	0x000000ff
        /*0478*/ 	.word	0x000001b0
        /*047c*/ 	.short	0x0100
        /*047e*/ 	.byte	0x07
	.zero		1


	//   ....[57]....
        /*0480*/ 	.word	0x00000a90
        /*0484*/ 	.word	0x000000ff
        /*0488*/ 	.word	0x000001c8
        /*048c*/ 	.short	0x0100
        /*048e*/ 	.byte	0x07
	.zero		1


	//   ....[58]....
        /*0490*/ 	.word	0x00000b80
        /*0494*/ 	.word	0x000000ff
        /*0498*/ 	.word	0x000001d0
        /*049c*/ 	.short	0x0100
        /*049e*/ 	.byte	0x05
	.zero		1


	//   ....[59]....
        /*04a0*/ 	.word	0x00000b90
        /*04a4*/ 	.word	0x000000ff
        /*04a8*/ 	.word	0x000001d8
        /*04ac*/ 	.short	0x0100
        /*04ae*/ 	.byte	0x05
	.zero		1


	//   ....[60]....
        /*04b0*/ 	.word	0x00000cd0
        /*04b4*/ 	.word	0x000000ff
        /*04b8*/ 	.word	0x000001e0
        /*04bc*/ 	.short	0x0100
        /*04be*/ 	.byte	0x05
	.zero		1


	//   ....[61]....
        /*04c0*/ 	.word	0x00000ce0
        /*04c4*/ 	.word	0x000000ff
        /*04c8*/ 	.word	0x000001f0
        /*04cc*/ 	.short	0x0100
        /*04ce*/ 	.byte	0x05
	.zero		1


	//   ....[62]....
        /*04d0*/ 	.word	0x00000cf0
        /*04d4*/ 	.word	0x000000ff
        /*04d8*/ 	.word	0x000001e8
        /*04dc*/ 	.short	0x0100
        /*04de*/ 	.byte	0x05
	.zero		1


	//   ....[63]....
        /*04e0*/ 	.word	0x00000d00
        /*04e4*/ 	.word	0x000000ff
        /*04e8*/ 	.word	0x000001f8
        /*04ec*/ 	.short	0x0100
        /*04ee*/ 	.byte	0x05
	.zero		1


	//   ....[64]....
        /*04f0*/ 	.word	0x00000e30
        /*04f4*/ 	.word	0x000000ff
        /*04f8*/ 	.word	0x00000200
        /*04fc*/ 	.short	0x0100
        /*04fe*/ 	.byte	0x07
	.zero		1


	//   ....[65]....
        /*0500*/ 	.word	0x00000e40
        /*0504*/ 	.word	0x000000ff
        /*0508*/ 	.word	0x00000220
        /*050c*/ 	.short	0x0100
        /*050e*/ 	.byte	0x07
	.zero		1


	//   ....[66]....
        /*0510*/ 	.word	0x00000e50
        /*0514*/ 	.word	0x000000ff
        /*0518*/ 	.word	0x00000208
        /*051c*/ 	.short	0x0100
        /*051e*/ 	.byte	0x07
	.zero		1


	//   ....[67]....
        /*0520*/ 	.word	0x00000e60
        /*0524*/ 	.word	0x000000ff
        /*0528*/ 	.word	0x00000228
        /*052c*/ 	.short	0x0100
        /*052e*/ 	.byte	0x07
	.zero		1


	//   ....[68]....
        /*0530*/ 	.word	0x00000e70
        /*0534*/ 	.word	0x000000ff
        /*0538*/ 	.word	0x00000210
        /*053c*/ 	.short	0x0100
        /*053e*/ 	.byte	0x07
	.zero		1


	//   ....[69]....
        /*0540*/ 	.word	0x00000e80
        /*0544*/ 	.word	0x000000ff
        /*0548*/ 	.word	0x00000230
        /*054c*/ 	.short	0x0100
        /*054e*/ 	.byte	0x07
	.zero		1


	//   ....[70]....
        /*0550*/ 	.word	0x00000e90
        /*0554*/ 	.word	0x000000ff
        /*0558*/ 	.word	0x00000218
        /*055c*/ 	.short	0x0100
        /*055e*/ 	.byte	0x07
	.zero		1


	//   ....[71]....
        /*0560*/ 	.word	0x00000ea0
        /*0564*/ 	.word	0x000000ff
        /*0568*/ 	.word	0x00000238
        /*056c*/ 	.short	0x0100
        /*056e*/ 	.byte	0x07
	.zero		1


	//   ....[72]....
        /*0570*/ 	.word	0x00000f90
        /*0574*/ 	.word	0x000000ff
        /*0578*/ 	.word	0x00000240
        /*057c*/ 	.short	0x0100
        /*057e*/ 	.byte	0x05
	.zero		1


	//   ....[73]....
        /*0580*/ 	.word	0x00000fa0
        /*0584*/ 	.word	0x000000ff
        /*0588*/ 	.word	0x00000250
        /*058c*/ 	.short	0x0100
        /*058e*/ 	.byte	0x05
	.zero		1


	//   ....[74]....
        /*0590*/ 	.word	0x00000fb0
        /*0594*/ 	.word	0x000000ff
        /*0598*/ 	.word	0x00000248
        /*059c*/ 	.short	0x0100
        /*059e*/ 	.byte	0x05
	.zero		1


	//   ....[75]....
        /*05a0*/ 	.word	0x00000fc0
        /*05a4*/ 	.word	0x000000ff
        /*05a8*/ 	.word	0x00000258
        /*05ac*/ 	.short	0x0100
        /*05ae*/ 	.byte	0x05
	.zero		1


	//   ....[76]....
        /*05b0*/ 	.word	0x00001890
        /*05b4*/ 	.word	0x00000002
        /*05b8*/ 	.word	0x00000250
        /*05bc*/ 	.short	0x010a
        /*05be*/ 	.byte	0xff
	.zero		1


	//   ....[77]....
        /*05c0*/ 	.word	0x000018c0
        /*05c4*/ 	.word	0x00000002
        /*05c8*/ 	.word	0x00000240
        /*05cc*/ 	.short	0x0101
        /*05ce*/ 	.byte	0xff
	.zero		1


	//   ....[78]....
        /*05d0*/ 	.word	0x00001990
        /*05d4*/ 	.word	0x000000ff
        /*05d8*/ 	.word	0x000000d0
        /*05dc*/ 	.short	0x010a
        /*05de*/ 	.byte	0x08
	.zero		1


	//   ....[79]....
        /*05e0*/ 	.word	0x00001a30
        /*05e4*/ 	.word	0x000000ff
        /*05e8*/ 	.word	0x000000d0
        /*05ec*/ 	.short	0x010a
        /*05ee*/ 	.byte	0x21
	.zero		1


	//   ....[80]....
        /*05f0*/ 	.word	0x00001b90
        /*05f4*/ 	.word	0x000000ff
        /*05f8*/ 	.word	0x000000d0
        /*05fc*/ 	.short	0x010a
        /*05fe*/ 	.byte	0x08
	.zero		1


	//   ....[81]....
        /*0600*/ 	.word	0x00001c80
        /*0604*/ 	.word	0x000000ff
        /*0608*/ 	.word	0x000001d8
        /*060c*/ 	.short	0x0101
        /*060e*/ 	.byte	0x04
	.zero		1


	//   ....[82]....
        /*0610*/ 	.word	0x00001ca0
        /*0614*/ 	.word	0x000000ff
        /*0618*/ 	.word	0x000000d0
        /*061c*/ 	.short	0x010a
        /*061e*/ 	.byte	0x08
	.zero		1


	//   ....[83]....
        /*0620*/ 	.word	0x00001d20
        /*0624*/ 	.word	0x000000ff
        /*0628*/ 	.word	0x000000d0
        /*062c*/ 	.short	0x010a
        /*062e*/ 	.byte	0x11
	.zero		1


	//   ....[84]....
        /*0630*/ 	.word	0x00001e80
        /*0634*/ 	.word	0x000000ff
        /*0638*/ 	.word	0x000000d0
        /*063c*/ 	.short	0x010a
        /*063e*/ 	.byte	0x08
	.zero		1


	//   ....[85]....
        /*0640*/ 	.word	0x00001fa0
        /*0644*/ 	.word	0x00000002
        /*0648*/ 	.word	0x000001e0
        /*064c*/ 	.short	0x010a
        /*064e*/ 	.byte	0xff
	.zero		1


	//   ....[86]....
        /*0650*/ 	.word	0x00002060
        /*0654*/ 	.word	0x00000002
        /*0658*/ 	.word	0x00000000
        /*065c*/ 	.short	0x0101
        /*065e*/ 	.byte	0xff
	.zero		1


	//   ....[87]....
        /*0660*/ 	.word	0x000025c0
        /*0664*/ 	.word	0x000000ff
        /*0668*/ 	.word	0x00000000
        /*066c*/ 	.short	0x010a
        /*066e*/ 	.byte	0x05
	.zero		1


	//   ....[88]....
        /*0670*/ 	.word	0x00002650
        /*0674*/ 	.word	0x000000ff
        /*0678*/ 	.word	0x00000000
        /*067c*/ 	.short	0x010a
        /*067e*/ 	.byte	0x05
	.zero		1


	//   ....[89]....
        /*0680*/ 	.word	0x000026e0
        /*0684*/ 	.word	0x000000ff
        /*0688*/ 	.word	0x00000000
        /*068c*/ 	.short	0x010a
        /*068e*/ 	.byte	0x05
	.zero		1


	//   ....[90]....
        /*0690*/ 	.word	0x00002770
        /*0694*/ 	.word	0x000000ff
        /*0698*/ 	.word	0x00000000
        /*069c*/ 	.short	0x010a
        /*069e*/ 	.byte	0x05
	.zero		1


	//   ....[91]....
        /*06a0*/ 	.word	0x00002800
        /*06a4*/ 	.word	0x000000ff
        /*06a8*/ 	.word	0x00000000
        /*06ac*/ 	.short	0x010a
        /*06ae*/ 	.byte	0x05
	.zero		1


	//   ....[92]....
        /*06b0*/ 	.word	0x00002890
        /*06b4*/ 	.word	0x000000ff
        /*06b8*/ 	.word	0x00000000
        /*06bc*/ 	.short	0x010a
        /*06be*/ 	.byte	0x05
	.zero		1


	//   ....[93]....
        /*06c0*/ 	.word	0x00002920
        /*06c4*/ 	.word	0x000000ff
        /*06c8*/ 	.word	0x00000000
        /*06cc*/ 	.short	0x010a
        /*06ce*/ 	.byte	0x05
	.zero		1


	//   ....[94]....
        /*06d0*/ 	.word	0x000029b0
        /*06d4*/ 	.word	0x000000ff
        /*06d8*/ 	.word	0x00000000
        /*06dc*/ 	.short	0x010a
        /*06de*/ 	.byte	0x05
	.zero		1


	//   ....[95]....
        /*06e0*/ 	.word	0x00002a40
        /*06e4*/ 	.word	0x000000ff
        /*06e8*/ 	.word	0x00000000
        /*06ec*/ 	.short	0x010a
        /*06ee*/ 	.byte	0x05
	.zero		1


	//   ....[96]....
        /*06f0*/ 	.word	0x00002ad0
        /*06f4*/ 	.word	0x000000ff
        /*06f8*/ 	.word	0x00000000
        /*06fc*/ 	.short	0x010a
        /*06fe*/ 	.byte	0x05
	.zero		1


	//   ....[97]....
        /*0700*/ 	.word	0x00002b60
        /*0704*/ 	.word	0x000000ff
        /*0708*/ 	.word	0x00000000
        /*070c*/ 	.short	0x010a
        /*070e*/ 	.byte	0x05
	.zero		1


	//   ....[98]....
        /*0710*/ 	.word	0x00002bf0
        /*0714*/ 	.word	0x000000ff
        /*0718*/ 	.word	0x00000000
        /*071c*/ 	.short	0x010a
        /*071e*/ 	.byte	0x05
	.zero		1


	//   ....[99]....
        /*0720*/ 	.word	0x00002c80
        /*0724*/ 	.word	0x000000ff
        /*0728*/ 	.word	0x00000000
        /*072c*/ 	.short	0x010a
        /*072e*/ 	.byte	0x05
	.zero		1


	//   ....[100]....
        /*0730*/ 	.word	0x00002d10
        /*0734*/ 	.word	0x000000ff
        /*0738*/ 	.word	0x00000000
        /*073c*/ 	.short	0x010a
        /*073e*/ 	.byte	0x05
	.zero		1


	//   ....[101]....
        /*0740*/ 	.word	0x00002da0
        /*0744*/ 	.word	0x000000ff
        /*0748*/ 	.word	0x00000000
        /*074c*/ 	.short	0x010a
        /*074e*/ 	.byte	0x05
	.zero		1


	//   ....[102]....
        /*0750*/ 	.word	0x00002e30
        /*0754*/ 	.word	0x000000ff
        /*0758*/ 	.word	0x00000000
        /*075c*/ 	.short	0x010a
        /*075e*/ 	.byte	0x05
	.zero		1


	//   ....[103]....
        /*0760*/ 	.word	0x00002ec0
        /*0764*/ 	.word	0x000000ff
        /*0768*/ 	.word	0x00000000
        /*076c*/ 	.short	0x010a
        /*076e*/ 	.byte	0x05
	.zero		1


	//   ....[104]....
        /*0770*/ 	.word	0x00002f50
        /*0774*/ 	.word	0x000000ff
        /*0778*/ 	.word	0x00000000
        /*077c*/ 	.short	0x010a
        /*077e*/ 	.byte	0x05
	.zero		1


	//   ....[105]....
        /*0780*/ 	.word	0x00002fe0
        /*0784*/ 	.word	0x000000ff
        /*0788*/ 	.word	0x00000000
        /*078c*/ 	.short	0x010a
        /*078e*/ 	.byte	0x05
	.zero		1


	//   ....[106]....
        /*0790*/ 	.word	0x00003070
        /*0794*/ 	.word	0x000000ff
        /*0798*/ 	.word	0x00000000
        /*079c*/ 	.short	0x010a
        /*079e*/ 	.byte	0x05
	.zero		1


	//   ....[107]....
        /*07a0*/ 	.word	0x00003100
        /*07a4*/ 	.word	0x000000ff
        /*07a8*/ 	.word	0x00000000
        /*07ac*/ 	.short	0x010a
        /*07ae*/ 	.byte	0x05
	.zero		1


	//   ....[108]....
        /*07b0*/ 	.word	0x00003190
        /*07b4*/ 	.word	0x000000ff
        /*07b8*/ 	.word	0x00000000
        /*07bc*/ 	.short	0x010a
        /*07be*/ 	.byte	0x05
	.zero		1


	//   ....[109]....
        /*07c0*/ 	.word	0x00003220
        /*07c4*/ 	.word	0x000000ff
        /*07c8*/ 	.word	0x00000000
        /*07cc*/ 	.short	0x010a
        /*07ce*/ 	.byte	0x05
	.zero		1


	//   ....[110]....
        /*07d0*/ 	.word	0x000032b0
        /*07d4*/ 	.word	0x000000ff
        /*07d8*/ 	.word	0x00000000
        /*07dc*/ 	.short	0x010a
        /*07de*/ 	.byte	0x05
	.zero		1


	//   ....[111]....
        /*07e0*/ 	.word	0x00003340
        /*07e4*/ 	.word	0x000000ff
        /*07e8*/ 	.word	0x00000000
        /*07ec*/ 	.short	0x010a
        /*07ee*/ 	.byte	0x05
	.zero		1


	//   ....[112]....
        /*07f0*/ 	.word	0x000033e0
        /*07f4*/ 	.word	0x00000000
        /*07f8*/ 	.word	0x00000000
        /*07fc*/ 	.short	0x010a
        /*07fe*/ 	.byte	0xff
	.zero		1


	//   ....[113]....
        /*0800*/ 	.word	0x00003500
        /*0804*/ 	.word	0x00000000
        /*0808*/ 	.word	0x00000240
        /*080c*/ 	.short	0x010a
        /*080e*/ 	.byte	0xff
	.zero		1


	//   ....[114]....
        /*0810*/ 	.word	0x00003570
        /*0814*/ 	.word	0x00000000
        /*0818*/ 	.word	0x00000000
        /*081c*/ 	.short	0x0101
        /*081e*/ 	.byte	0xff
	.zero		1


	//   ....[115]....
        /*0820*/ 	.word	0x00003590
        /*0824*/ 	.word	0x000000ff
        /*0828*/ 	.word	0x000001f0
        /*082c*/ 	.short	0x010a
        /*082e*/ 	.byte	0x05
	.zero		1


	//   ....[116]....
        /*0830*/ 	.word	0x000036b0
        /*0834*/ 	.word	0x00000000
        /*0838*/ 	.word	0x000001e0
        /*083c*/ 	.short	0x010a
        /*083e*/ 	.byte	0xff
	.zero		1


	//   ....[117]....
        /*0840*/ 	.word	0x000037b0
        /*0844*/ 	.word	0x00000000
        /*0848*/ 	.word	0x00000000
        /*084c*/ 	.short	0x0101
        /*084e*/ 	.byte	0xff
	.zero		1


	//   ....[118]....
        /*0850*/ 	.word	0x00003840
        /*0854*/ 	.word	0x000000ff
        /*0858*/ 	.word	0x000001f0
        /*085c*/ 	.short	0x0106
        /*085e*/ 	.byte	0x05
	.zero		1


	//   ....[119]....
        /*0860*/ 	.word	0x00003860
        /*0864*/ 	.word	0x000000ff
        /*0868*/ 	.word	0x000001f0
        /*086c*/ 	.short	0x010a
        /*086e*/ 	.byte	0x05
	.zero		1


	//   ....[120]....
        /*0870*/ 	.word	0x000038f0
        /*0874*/ 	.word	0x000000ff
        /*0878*/ 	.word	0x000001f0
        /*087c*/ 	.short	0x0106
        /*087e*/ 	.byte	0x04
	.zero		1


	//   ....[121]....
        /*0880*/ 	.word	0x00003930
        /*0884*/ 	.word	0x00000000
        /*0888*/ 	.word	0x000001f0
        /*088c*/ 	.short	0x010a
        /*088e*/ 	.byte	0xff
	.zero		1


	//   ....[122]....
        /*0890*/ 	.word	0x00003e30
        /*0894*/ 	.word	0x00000000
        /*0898*/ 	.word	0x000001e0
        /*089c*/ 	.short	0x010a
        /*089e*/ 	.byte	0xff
	.zero		1


	//   ....[123]....
        /*08a0*/ 	.word	0x00003f30
        /*08a4*/ 	.word	0x00000003
        /*08a8*/ 	.word	0x00000000
        /*08ac*/ 	.short	0x0101
        /*08ae*/ 	.byte	0xff
	.zero		1


	//   ....[124]....
        /*08b0*/ 	.word	0x00003f40
        /*08b4*/ 	.word	0x000000ff
        /*08b8*/ 	.word	0x00000000
        /*08bc*/ 	.short	0x010a
        /*08be*/ 	.byte	0x04
	.zero		1


	//   ....[125]....
        /*08c0*/ 	.word	0x00003fc0
        /*08c4*/ 	.word	0x000000ff
        /*08c8*/ 	.word	0x00000220
        /*08cc*/ 	.short	0x010a
        /*08ce*/ 	.byte	0x08
	.zero		1


	//   ....[126]....
        /*08d0*/ 	.word	0x000040a0
        /*08d4*/ 	.word	0x000000ff
        /*08d8*/ 	.word	0x00000000
        /*08dc*/ 	.short	0x010a
        /*08de*/ 	.byte	0x07
	.zero		1


	//   ....[127]....
        /*08e0*/ 	.word	0x000041e0
        /*08e4*/ 	.word	0x000000ff
        /*08e8*/ 	.word	0x00000000
        /*08ec*/ 	.short	0x010a
        /*08ee*/ 	.byte	0x04
	.zero		1


	//   ....[128]....
        /*08f0*/ 	.word	0x000043d0
        /*08f4*/ 	.word	0x000000ff
        /*08f8*/ 	.word	0x00000000
        /*08fc*/ 	.short	0x010a
        /*08fe*/ 	.byte	0x05
	.zero		1


	//   ....[129]....
        /*0900*/ 	.word	0x00004460
        /*0904*/ 	.word	0x000000ff
        /*0908*/ 	.word	0x00000000
        /*090c*/ 	.short	0x010a
        /*090e*/ 	.byte	0x05
	.zero		1


	//   ....[130]....
        /*0910*/ 	.word	0x000044f0
        /*0914*/ 	.word	0x000000ff
        /*0918*/ 	.word	0x00000000
        /*091c*/ 	.short	0x010a
        /*091e*/ 	.byte	0x05
	.zero		1


	//   ....[131]....
        /*0920*/ 	.word	0x00004580
        /*0924*/ 	.word	0x000000ff
        /*0928*/ 	.word	0x00000000
        /*092c*/ 	.short	0x010a
        /*092e*/ 	.byte	0x07
	.zero		1


	//   ....[132]....
        /*0930*/ 	.word	0x000049b0
        /*0934*/ 	.word	0x00000000
        /*0938*/ 	.word	0x000001e0
        /*093c*/ 	.short	0x010a
        /*093e*/ 	.byte	0xff
	.zero		1


	//   ....[133]....
        /*0940*/ 	.word	0x00004a70
        /*0944*/ 	.word	0x00000000
        /*0948*/ 	.word	0x00000000
        /*094c*/ 	.short	0x0101
        /*094e*/ 	.byte	0xff
	.zero		1


	//   ....[134]....
        /*0950*/ 	.word	0x00004d90
        /*0954*/ 	.word	0x000000ff
        /*0958*/ 	.word	0x000001d8
        /*095c*/ 	.short	0x010a
        /*095e*/ 	.byte	0x07
	.zero		1


	//   ....[135]....
        /*0960*/ 	.word	0x00004fb0
        /*0964*/ 	.word	0x000000ff
        /*0968*/ 	.word	0x000001b8
        /*096c*/ 	.short	0x010a
        /*096e*/ 	.byte	0x0f
	.zero		1


	//   ....[136]....
        /*0970*/ 	.word	0x000051b0
        /*0974*/ 	.word	0x000000ff
        /*0978*/ 	.word	0x000001a0
        /*097c*/ 	.short	0x010b
        /*097e*/ 	.byte	0x0f
	.zero		1


	//   ....[137]....
        /*0980*/ 	.word	0x00005200
        /*0984*/ 	.word	0x000000ff
        /*0988*/ 	.word	0x00000000
        /*098c*/ 	.short	0x0101
        /*098e*/ 	.byte	0x10
	.zero		1


	//   ....[138]....
        /*0990*/ 	.word	0x00005240
        /*0994*/ 	.word	0x000000ff
        /*0998*/ 	.word	0x000001b8
        /*099c*/ 	.short	0x010a
        /*099e*/ 	.byte	0x0d
	.zero		1


	//   ....[139]....
        /*09a0*/ 	.word	0x00005480
        /*09a4*/ 	.word	0x000000ff
        /*09a8*/ 	.word	0x000001a0
        /*09ac*/ 	.short	0x010b
        /*09ae*/ 	.byte	0x0d
	.zero		1


	//   ....[140]....
        /*09b0*/ 	.word	0x000054f0
        /*09b4*/ 	.word	0x000000ff
        /*09b8*/ 	.word	0x00000000
        /*09bc*/ 	.short	0x0101
        /*09be*/ 	.byte	0x0f
	.zero		1


	//   ....[141]....
        /*09c0*/ 	.word	0x00005540
        /*09c4*/ 	.word	0x000000ff
        /*09c8*/ 	.word	0x00000000
        /*09cc*/ 	.short	0x010a
        /*09ce*/ 	.byte	0x04
	.zero		1


	//   ....[142]....
        /*09d0*/ 	.word	0x000055d0
        /*09d4*/ 	.word	0x000000ff
        /*09d8*/ 	.word	0x00000000
        /*09dc*/ 	.short	0x010a
        /*09de*/ 	.byte	0x04
	.zero		1


	//   ....[143]....
        /*09e0*/ 	.word	0x00005670
        /*09e4*/ 	.word	0x00000000
        /*09e8*/ 	.word	0x00000000
        /*09ec*/ 	.short	0x010a
        /*09ee*/ 	.byte	0xff
	.zero		1


	//   ....[144]....
        /*09f0*/ 	.word	0x000059e0
        /*09f4*/ 	.word	0x00000000
        /*09f8*/ 	.word	0x000001e0
        /*09fc*/ 	.short	0x010a
        /*09fe*/ 	.byte	0xff
	.zero		1


	//   ....[145]....
        /*0a00*/ 	.word	0x00005af0
        /*0a04*/ 	.word	0x00000000
        /*0a08*/ 	.word	0x00000000
        /*0a0c*/ 	.short	0x0101
        /*0a0e*/ 	.byte	0xff
	.zero		1


	//   ....[146]....
        /*0a10*/ 	.word	0x00006500
        /*0a14*/ 	.word	0x00000002
        /*0a18*/ 	.word	0x000001a0
        /*0a1c*/ 	.short	0x010a
        /*0a1e*/ 	.byte	0xff
	.zero		1


	//   ....[147]....
        /*0a20*/ 	.word	0x00006540
        /*0a24*/ 	.word	0x0000002c
        /*0a28*/ 	.word	0x00000200
        /*0a2c*/ 	.short	0x010a
        /*0a2e*/ 	.byte	0xff
	.zero		1


	//   ....[148]....
        /*0a30*/ 	.word	0x00006630
        /*0a34*/ 	.word	0x00000002
        /*0a38*/ 	.word	0x000001a0
        /*0a3c*/ 	.short	0x010a
        /*0a3e*/ 	.byte	0xff
	.zero		1


	//   ....[149]....
        /*0a40*/ 	.word	0x000067c0
        /*0a44*/ 	.word	0x0000002c
        /*0a48*/ 	.word	0x00000200
        /*0a4c*/ 	.short	0x010a
        /*0a4e*/ 	.byte	0xff
	.zero		1


	//   ....[150]....
        /*0a50*/ 	.word	0x00006f80
        /*0a54*/ 	.word	0x00000000
        /*0a58*/ 	.word	0x00000000
        /*0a5c*/ 	.short	0x0101
        /*0a5e*/ 	.byte	0xff
	.zero		1


	//   ....[151]....
        /*0a60*/ 	.word	0x00006f90
        /*0a64*/ 	.word	0x00000002
        /*0a68*/ 	.word	0x000001a0
        /*0a6c*/ 	.short	0x010a
        /*0a6e*/ 	.byte	0xff
	.zero		1


	//   ....[152]....
        /*0a70*/ 	.word	0x00007050
        /*0a74*/ 	.word	0x00000002
        /*0a78*/ 	.word	0x000001a0
        /*0a7c*/ 	.short	0x010a
        /*0a7e*/ 	.byte	0xff
	.zero		1


	//   ....[153]....
        /*0a80*/ 	.word	0x000073b0
        /*0a84*/ 	.word	0x000000ff
        /*0a88*/ 	.word	0x00000000
        /*0a8c*/ 	.short	0x0101
        /*0a8e*/ 	.byte	0x05
	.zero		1


	//   ....[154]....
        /*0a90*/ 	.word	0x00007940
        /*0a94*/ 	.word	0x00000000
        /*0a98*/ 	.word	0x00000000
        /*0a9c*/ 	.short	0x0101
        /*0a9e*/ 	.byte	0xff
	.zero		1


	//   ....[155]....
        /*0aa0*/ 	.word	0x00007bb0
        /*0aa4*/ 	.word	0x000000ff
        /*0aa8*/ 	.word	0x00000000
        /*0aac*/ 	.short	0x0101
        /*0aae*/ 	.byte	0x04
	.zero		1


	//   ....[156]....
        /*0ab0*/ 	.word	0x00007bd0
        /*0ab4*/ 	.word	0x00000002
        /*0ab8*/ 	.word	0x00000250
        /*0abc*/ 	.short	0x010a
        /*0abe*/ 	.byte	0xff
	.zero		1


	//   ....[157]....
        /*0ac0*/ 	.word	0x00007c30
        /*0ac4*/ 	.word	0x00000002
        /*0ac8*/ 	.word	0x000000d0
        /*0acc*/ 	.short	0x010a
        /*0ace*/ 	.byte	0xff
	.zero		1


	//   ....[158]....
        /*0ad0*/ 	.word	0x00007c90
        /*0ad4*/ 	.word	0x00000002
        /*0ad8*/ 	.word	0x000000d0
        /*0adc*/ 	.short	0x010a
        /*0ade*/ 	.byte	0xff
	.zero		1


	//   ....[159]....
        /*0ae0*/ 	.word	0x00007ce0
        /*0ae4*/ 	.word	0x00000002
        /*0ae8*/ 	.word	0x000001e0
        /*0aec*/ 	.short	0x010a
        /*0aee*/ 	.byte	0xff
	.zero		1


	//   ....[160]....
        /*0af0*/ 	.word	0x00007d40
        /*0af4*/ 	.word	0x00000000
        /*0af8*/ 	.word	0x00000000
        /*0afc*/ 	.short	0x010a
        /*0afe*/ 	.byte	0xff
	.zero		1


	//   ....[161]....
        /*0b00*/ 	.word	0x00007da0
        /*0b04*/ 	.word	0x00000000
        /*0b08*/ 	.word	0x00000000
        /*0b0c*/ 	.short	0x010a
        /*0b0e*/ 	.byte	0xff
	.zero		1


	//   ....[162]....
        /*0b10*/ 	.word	0x00007e00
        /*0b14*/ 	.word	0x00000000
        /*0b18*/ 	.word	0x00000000
        /*0b1c*/ 	.short	0x010a
        /*0b1e*/ 	.byte	0xff
	.zero		1


	//   ....[163]....
        /*0b20*/ 	.word	0x00007e60
        /*0b24*/ 	.word	0x00000000
        /*0b28*/ 	.word	0x00000000
        /*0b2c*/ 	.short	0x010a
        /*0b2e*/ 	.byte	0xff
	.zero		1


	//   ....[164]....
        /*0b30*/ 	.word	0x00007ec0
        /*0b34*/ 	.word	0x00000000
        /*0b38*/ 	.word	0x00000000
        /*0b3c*/ 	.short	0x010a
        /*0b3e*/ 	.byte	0xff
	.zero		1


	//   ....[165]....
        /*0b40*/ 	.word	0x00007f20
        /*0b44*/ 	.word	0x00000000
        /*0b48*/ 	.word	0x00000000
        /*0b4c*/ 	.short	0x010a
        /*0b4e*/ 	.byte	0xff
	.zero		1


	//   ....[166]....
        /*0b50*/ 	.word	0x00007f80
        /*0b54*/ 	.word	0x00000000
        /*0b58*/ 	.word	0x00000000
        /*0b5c*/ 	.short	0x010a
        /*0b5e*/ 	.byte	0xff
	.zero		1


	//   ....[167]....
        /*0b60*/ 	.word	0x00007fe0
        /*0b64*/ 	.word	0x00000000
        /*0b68*/ 	.word	0x00000000
        /*0b6c*/ 	.short	0x010a
        /*0b6e*/ 	.byte	0xff
	.zero		1


	//   ....[168]....
        /*0b70*/ 	.word	0x00008040
        /*0b74*/ 	.word	0x00000000
        /*0b78*/ 	.word	0x00000000
        /*0b7c*/ 	.short	0x010a
        /*0b7e*/ 	.byte	0xff
	.zero		1


	//   ....[169]....
        /*0b80*/ 	.word	0x000080a0
        /*0b84*/ 	.word	0x00000000
        /*0b88*/ 	.word	0x00000000
        /*0b8c*/ 	.short	0x010a
        /*0b8e*/ 	.byte	0xff
	.zero		1


	//   ....[170]....
        /*0b90*/ 	.word	0x00008100
        /*0b94*/ 	.word	0x00000000
        /*0b98*/ 	.word	0x00000000
        /*0b9c*/ 	.short	0x010a
        /*0b9e*/ 	.byte	0xff
	.zero		1


	//   ....[171]....
        /*0ba0*/ 	.word	0x00008160
        /*0ba4*/ 	.word	0x00000000
        /*0ba8*/ 	.word	0x00000000
        /*0bac*/ 	.short	0x010a
        /*0bae*/ 	.byte	0xff
	.zero		1


	//   ....[172]....
        /*0bb0*/ 	.word	0x000081c0
        /*0bb4*/ 	.word	0x00000000
        /*0bb8*/ 	.word	0x00000000
        /*0bbc*/ 	.short	0x010a
        /*0bbe*/ 	.byte	0xff
	.zero		1


	//   ....[173]....
        /*0bc0*/ 	.word	0x00008220
        /*0bc4*/ 	.word	0x00000000
        /*0bc8*/ 	.word	0x00000000
        /*0bcc*/ 	.short	0x010a
        /*0bce*/ 	.byte	0xff
	.zero		1


	//   ....[174]....
        /*0bd0*/ 	.word	0x00008280
        /*0bd4*/ 	.word	0x00000000
        /*0bd8*/ 	.word	0x00000000
        /*0bdc*/ 	.short	0x010a
        /*0bde*/ 	.byte	0xff
	.zero		1


	//   ....[175]....
        /*0be0*/ 	.word	0x000082e0
        /*0be4*/ 	.word	0x00000000
        /*0be8*/ 	.word	0x00000000
        /*0bec*/ 	.short	0x010a
        /*0bee*/ 	.byte	0xff
	.zero		1


	//   ....[176]....
        /*0bf0*/ 	.word	0x00008340
        /*0bf4*/ 	.word	0x00000000
        /*0bf8*/ 	.word	0x00000000
        /*0bfc*/ 	.short	0x010a
        /*0bfe*/ 	.byte	0xff
	.zero		1


	//   ....[177]....
        /*0c00*/ 	.word	0x000083a0
        /*0c04*/ 	.word	0x00000000
        /*0c08*/ 	.word	0x00000000
        /*0c0c*/ 	.short	0x010a
        /*0c0e*/ 	.byte	0xff
	.zero		1


	//   ....[178]....
        /*0c10*/ 	.word	0x00008400
        /*0c14*/ 	.word	0x00000000
        /*0c18*/ 	.word	0x00000000
        /*0c1c*/ 	.short	0x010a
        /*0c1e*/ 	.byte	0xff
	.zero		1


	//   ....[179]....
        /*0c20*/ 	.word	0x00008460
        /*0c24*/ 	.word	0x00000000
        /*0c28*/ 	.word	0x00000000
        /*0c2c*/ 	.short	0x010a
        /*0c2e*/ 	.byte	0xff
	.zero		1


	//   ....[180]....
        /*0c30*/ 	.word	0x000084c0
        /*0c34*/ 	.word	0x00000000
        /*0c38*/ 	.word	0x00000000
        /*0c3c*/ 	.short	0x010a
        /*0c3e*/ 	.byte	0xff
	.zero		1


	//   ....[181]....
        /*0c40*/ 	.word	0x00008520
        /*0c44*/ 	.word	0x00000000
        /*0c48*/ 	.word	0x00000000
        /*0c4c*/ 	.short	0x010a
        /*0c4e*/ 	.byte	0xff
	.zero		1


	//   ....[182]....
        /*0c50*/ 	.word	0x00008580
        /*0c54*/ 	.word	0x00000000
        /*0c58*/ 	.word	0x00000000
        /*0c5c*/ 	.short	0x010a
        /*0c5e*/ 	.byte	0xff
	.zero		1


	//   ....[183]....
        /*0c60*/ 	.word	0x000085e0
        /*0c64*/ 	.word	0x00000000
        /*0c68*/ 	.word	0x00000000
        /*0c6c*/ 	.short	0x010a
        /*0c6e*/ 	.byte	0xff
	.zero		1


	//   ....[184]....
        /*0c70*/ 	.word	0x00008640
        /*0c74*/ 	.word	0x00000000
        /*0c78*/ 	.word	0x00000000
        /*0c7c*/ 	.short	0x010a
        /*0c7e*/ 	.byte	0xff
	.zero		1


	//   ....[185]....
        /*0c80*/ 	.word	0x00008690
        /*0c84*/ 	.word	0x00000000
        /*0c88*/ 	.word	0x00000240
        /*0c8c*/ 	.short	0x010a
        /*0c8e*/ 	.byte	0xff
	.zero		1


	//   ....[186]....
        /*0c90*/ 	.word	0x000086f0
        /*0c94*/ 	.word	0x00000000
        /*0c98*/ 	.word	0x000001f0
        /*0c9c*/ 	.short	0x010a
        /*0c9e*/ 	.byte	0xff
	.zero		1


	//   ....[187]....
        /*0ca0*/ 	.word	0x00008740
        /*0ca4*/ 	.word	0x00000000
        /*0ca8*/ 	.word	0x000001e0
        /*0cac*/ 	.short	0x010a
        /*0cae*/ 	.byte	0xff
	.zero		1


	//   ....[188]....
        /*0cb0*/ 	.word	0x000087a0
        /*0cb4*/ 	.word	0x00000000
        /*0cb8*/ 	.word	0x000001f0
        /*0cbc*/ 	.short	0x010a
        /*0cbe*/ 	.byte	0xff
	.zero		1


	//   ....[189]....
        /*0cc0*/ 	.word	0x000087f0
        /*0cc4*/ 	.word	0x00000000
        /*0cc8*/ 	.word	0x000001e0
        /*0ccc*/ 	.short	0x010a
        /*0cce*/ 	.byte	0xff
	.zero		1


	//   ....[190]....
        /*0cd0*/ 	.word	0x00008850
        /*0cd4*/ 	.word	0x00000002
        /*0cd8*/ 	.word	0x00000220
        /*0cdc*/ 	.short	0x010a
        /*0cde*/ 	.byte	0xff
	.zero		1


	//   ....[191]....
        /*0ce0*/ 	.word	0x000088b0
        /*0ce4*/ 	.word	0x00000000
        /*0ce8*/ 	.word	0x00000000
        /*0cec*/ 	.short	0x010a
        /*0cee*/ 	.byte	0xff
	.zero		1


	//   ....[192]....
        /*0cf0*/ 	.word	0x00008910
        /*0cf4*/ 	.word	0x00000000
        /*0cf8*/ 	.word	0x00000000
        /*0cfc*/ 	.short	0x010a
        /*0cfe*/ 	.byte	0xff
	.zero		1


	//   ....[193]....
        /*0d00*/ 	.word	0x00008970
        /*0d04*/ 	.word	0x00000000
        /*0d08*/ 	.word	0x00000000
        /*0d0c*/ 	.short	0x010a
        /*0d0e*/ 	.byte	0xff
	.zero		1


	//   ....[194]....
        /*0d10*/ 	.word	0x000089d0
        /*0d14*/ 	.word	0x00000000
        /*0d18*/ 	.word	0x00000000
        /*0d1c*/ 	.short	0x010a
        /*0d1e*/ 	.byte	0xff
	.zero		1


	//   ....[195]....
        /*0d20*/ 	.word	0x00008a30
        /*0d24*/ 	.word	0x00000000
        /*0d28*/ 	.word	0x00000000
        /*0d2c*/ 	.short	0x010a
        /*0d2e*/ 	.byte	0xff
	.zero		1


	//   ....[196]....
        /*0d30*/ 	.word	0x00008a80
        /*0d34*/ 	.word	0x00000000
        /*0d38*/ 	.word	0x000001e0
        /*0d3c*/ 	.short	0x010a
        /*0d3e*/ 	.byte	0xff
	.zero		1


	//   ....[197]....
        /*0d40*/ 	.word	0x00008ae0
        /*0d44*/ 	.word	0x00000000
        /*0d48*/ 	.word	0x000001d8
        /*0d4c*/ 	.short	0x010a
        /*0d4e*/ 	.byte	0xff
	.zero		1


	//   ....[198]....
        /*0d50*/ 	.word	0x00008b40
        /*0d54*/ 	.word	0x00000000
        /*0d58*/ 	.word	0x000001b8
        /*0d5c*/ 	.short	0x010a
        /*0d5e*/ 	.byte	0xff
	.zero		1


	//   ....[199]....
        /*0d60*/ 	.word	0x00008ba0
        /*0d64*/ 	.word	0x00000000
        /*0d68*/ 	.word	0x000001b8
        /*0d6c*/ 	.short	0x010a
        /*0d6e*/ 	.byte	0xff
	.zero		1


	//   ....[200]....
        /*0d70*/ 	.word	0x00008c00
        /*0d74*/ 	.word	0x00000000
        /*0d78*/ 	.word	0x00000000
        /*0d7c*/ 	.short	0x010a
        /*0d7e*/ 	.byte	0xff
	.zero		1


	//   ....[201]....
        /*0d80*/ 	.word	0x00008c60
        /*0d84*/ 	.word	0x00000000
        /*0d88*/ 	.word	0x00000000
        /*0d8c*/ 	.short	0x010a
        /*0d8e*/ 	.byte	0xff
	.zero		1


	//   ....[202]....
        /*0d90*/ 	.word	0x00008cb0
        /*0d94*/ 	.word	0x00000000
        /*0d98*/ 	.word	0x000001e0
        /*0d9c*/ 	.short	0x010a
        /*0d9e*/ 	.byte	0xff
	.zero		1


	//   ....[203]....
        /*0da0*/ 	.word	0x00008d00
        /*0da4*/ 	.word	0x00000002
        /*0da8*/ 	.word	0x000001a0
        /*0dac*/ 	.short	0x010a
        /*0dae*/ 	.byte	0xff
	.zero		1


	//   ....[204]....
        /*0db0*/ 	.word	0x00008d50
        /*0db4*/ 	.word	0x0000002c
        /*0db8*/ 	.word	0x00000200
        /*0dbc*/ 	.short	0x010a
        /*0dbe*/ 	.byte	0xff
	.zero		1


	//   ....[205]....
        /*0dc0*/ 	.word	0x00008da0
        /*0dc4*/ 	.word	0x00000002
        /*0dc8*/ 	.word	0x000001a0
        /*0dcc*/ 	.short	0x010a
        /*0dce*/ 	.byte	0xff
	.zero		1


	//----- nvinfo : EIATTR_NUM_MBARRIERS
	.align		4
.L_47:
        /*0dd0*/ 	.byte	0x03, 0x38
        /*0dd2*/ 	.short	0x004c


	//----- nvinfo : EIATTR_EXIT_INSTR_OFFSETS
	.align		4
        /*0dd4*/ 	.byte	0x04, 0x1c
        /*0dd6*/ 	.short	(.L_49 - .L_48)


	//   ....[0]....
.L_48:
        /*0dd8*/ 	.word	0x00003410


	//   ....[1]....
        /*0ddc*/ 	.word	0x00003900


	//   ....[2]....
        /*0de0*/ 	.word	0x00003960


	//   ....[3]....
        /*0de4*/ 	.word	0x000047e0


	//   ....[4]....
        /*0de8*/ 	.word	0x000056a0


	//   ....[5]....
        /*0dec*/ 	.word	0x000056e0


	//   ....[6]....
        /*0df0*/ 	.word	0x00007aa0


	//   ....[7]....
        /*0df4*/ 	.word	0x00007b20


	//   ....[8]....
        /*0df8*/ 	.word	0x00007b50


	//   ....[9]....
        /*0dfc*/ 	.word	0x00007bc0


	//----- nvinfo : EIATTR_MAX_THREADS
	.align		4
.L_49:
        /*0e00*/ 	.byte	0x04, 0x05
        /*0e02*/ 	.short	(.L_51 - .L_50)
.L_50:
        /*0e04*/ 	.word	0x00000100
        /*0e08*/ 	.word	0x00000001
        /*0e0c*/ 	.word	0x00000001


	//----- nvinfo : EIATTR_CRS_STACK_SIZE
	.align		4
.L_51:
        /*0e10*/ 	.byte	0x04, 0x1e
        /*0e12*/ 	.short	(.L_53 - .L_52)
.L_52:
        /*0e14*/ 	.word	0x00000000


	//----- nvinfo : EIATTR_CBANK_PARAM_SIZE
	.align		4
.L_53:
        /*0e18*/ 	.byte	0x03, 0x19
        /*0e1a*/ 	.short	0x0800


	//----- nvinfo : EIATTR_PARAM_CBANK
	.align		4
        /*0e1c*/ 	.byte	0x04, 0x0a
        /*0e1e*/ 	.short	(.L_55 - .L_54)
	.align		4
.L_54:
        /*0e20*/ 	.word	index@(.nv.constant0._ZN7cutlass13device_kernelINS_4gemm6kernel13GemmUniversalIN4cute5tupleIJiiiiEEENS1_10collective13CollectiveMmaINS1_35MainloopSm100TmaUmmaWarpSpecializedILi26ELi2ELi4ENS5_IJNS4_1CILi1EEESB_SB_EEEEENS5_IJNSA_ILi64EEESE_NSA_ILi32EEEEEENS_10bfloat16_tENS5_IJlSB_lEEESH_SI_NS4_8TiledMMAINS4_8MMA_AtomIJNS4_20SM100_MMA_F16BF16_SSISH_SH_fLi64ELi64ELNS4_4UMMA5MajorE0ELSN_0ELNSM_7ScaleInE0ELSO_0EEEEEENS4_6LayoutISC_NS5_IJNSA_ILi0EEESS_SS_EEEEENS5_IJNS4_10UnderscoreESV_SV_EEEEENS4_13SM90_TMA_LOADENS4_14ComposedLayoutINS4_7SwizzleILi2ELi4ELi3EEENS4_18smem_ptr_flag_bitsILi16EEENSR_INS5_IJNSA_ILi8EEESF_EEENS5_IJSF_SB_EEEEEEEvNS4_8identityESY_S18_vS19_EENS_8epilogue10collective18CollectiveEpilogueINS1B_23Sm100TmaWarpSpecializedILi3ELi2ELi16ELb1ELb0EEEJSG_NS5_IJNSR_ISE_SB_EENSR_ISF_SB_EEEEESH_SI_SH_SI_NS1B_6fusion15FusionCallbacksIS1F_NS1J_17LinearCombinationISH_fSH_fLNS_15FloatRoundStyleE2EEESG_S1I_JEEENS4_5SM1004TMEM4LOAD26SM100_TMEM_LOAD_16dp256b4xESY_S18_NS4_17SM75_U32x4_LDSM_NENS4_14SM90_TMA_STOREES18_NS4_17SM90_U32x4_STSM_NENS4_39AutoVectorizingCopyWithAssumedAlignmentILi128EEEEEEvvEEEEvNT_6ParamsE)
        /*0e24*/ 	.short	0x0380
        /*0e26*/ 	.short	0x0800


	//----- nvinfo : EIATTR_SW_WAR
	.align		4
.L_55:
        /*0e28*/ 	.byte	0x04, 0x36
        /*0e2a*/ 	.short	(.L_57 - .L_56)
.L_56:
        /*0e2c*/ 	.word	0x00000008
.L_57:


//--------------------- .nv.callgraph             --------------------------
	.section	.nv.callgraph,"",@"SHT_CUDA_CALLGRAPH"
	.align	4
	.sectionentsize	8
	.align		4
        /*0000*/ 	.word	0x00000000
	.align		4
        /*0004*/ 	.word	0xffffffff
	.align		4
        /*0008*/ 	.word	index@(_ZN7cutlass13device_kernelINS_4gemm6kernel13GemmUniversalIN4cute5tupleIJiiiiEEENS1_10collective13CollectiveMmaINS1_35MainloopSm100TmaUmmaWarpSpecializedILi26ELi2ELi4ENS5_IJNS4_1CILi1EEESB_SB_EEEEENS5_IJNSA_ILi64EEESE_NSA_ILi32EEEEEENS_10bfloat16_tENS5_IJlSB_lEEESH_SI_NS4_8TiledMMAINS4_8MMA_AtomIJNS4_20SM100_MMA_F16BF16_SSISH_SH_fLi64ELi64ELNS4_4UMMA5MajorE0ELSN_0ELNSM_7ScaleInE0ELSO_0EEEEEENS4_6LayoutISC_NS5_IJNSA_ILi0EEESS_SS_EEEEENS5_IJNS4_10UnderscoreESV_SV_EEEEENS4_13SM90_TMA_LOADENS4_14ComposedLayoutINS4_7SwizzleILi2ELi4ELi3EEENS4_18smem_ptr_flag_bitsILi16EEENSR_INS5_IJNSA_ILi8EEESF_EEENS5_IJSF_SB_EEEEEEEvNS4_8identityESY_S18_vS19_EENS_8epilogue10collective18CollectiveEpilogueINS1B_23Sm100TmaWarpSpecializedILi3ELi2ELi16ELb1ELb0EEEJSG_NS5_IJNSR_ISE_SB_EENSR_ISF_SB_EEEEESH_SI_SH_SI_NS1B_6fusion15FusionCallbacksIS1F_NS1J_17LinearCombinationISH_fSH_fLNS_15FloatRoundStyleE2EEESG_S1I_JEEENS4_5SM1004TMEM4LOAD26SM100_TMEM_LOAD_16dp256b4xESY_S18_NS4_17SM75_U32x4_LDSM_NENS4_14SM90_TMA_STOREES18_NS4_17SM90_U32x4_STSM_NENS4_39AutoVectorizingCopyWithAssumedAlignmentILi128EEEEEEvvEEEEvNT_6ParamsE)
	.align		4
        /*000c*/ 	.word	index@(__assertfail)
	.align		4
        /*0010*/ 	.word	0x00000000
	.align		4
        /*0014*/ 	.word	0xfffffffe
	.align		4
        /*0018*/ 	.word	0x00000000
	.align		4
        /*001c*/ 	.word	0xfffffffd
	.align		4
        /*0020*/ 	.word	0x00000000
	.align		4
        /*0024*/ 	.word	0xfffffffc


//--------------------- .nv.constant4             --------------------------
	.section	.nv.constant4,"a",@progbits
	.align	8
	.align		8
.nv.constant4:
        /*0000*/ 	.dword	__assertfail
	.align		8
        /*0008*/ 	.dword	__unnamed_1
	.align		8
        /*0010*/ 	.dword	__unnamed_2
	.align		8
        /*0018*/ 	.dword	_ZN40_INTERNAL_5fbec937_4_k_cu_f9e3887d_334714cuda3std3__45__cpo5beginE
	.align		8
        /*0020*/ 	.dword	_ZN40_INTERNAL_5fbec937_4_k_cu_f9e3887d_334714cuda3std3__45__cpo3endE
	.align		8
        /*0028*/ 	.dword	_ZN40_INTERNAL_5fbec937_4_k_cu_f9e3887d_334714cuda3std3__45__cpo6cbeginE
	.align		8
        /*0030*/ 	.dword	_ZN40_INTERNAL_5fbec937_4_k_cu_f9e3887d_334714cuda3std3__45__cpo4cendE
	.align		8
        /*0038*/ 	.dword	_ZN40_INTERNAL_5fbec937_4_k_cu_f9e3887d_334714cuda3std3__442_GLOBAL__N__5fbec937_4_k_cu_f9e3887d_334716ignoreE
	.align		8
        /*0040*/ 	.dword	_ZN40_INTERNAL_5fbec937_4_k_cu_f9e3887d_334714cuda3std3__419piecewise_constructE
	.align		8
        /*0048*/ 	.dword	_ZN40_INTERNAL_5fbec937_4_k_cu_f9e3887d_334714cuda3std3__48in_placeE
	.align		8
        /*0050*/ 	.dword	_ZN40_INTERNAL_5fbec937_4_k_cu_f9e3887d_334714cuda3std6ranges3__45__cpo4swapE
	.align		8
        /*0058*/ 	.dword	_ZN40_INTERNAL_5fbec937_4_k_cu_f9e3887d_334714cuda3std6ranges3__45__cpo9iter_moveE
	.align		8
        /*0060*/ 	.dword	_ZN40_INTERNAL_5fbec937_4_k_cu_f9e3887d_334714cute7productE
	.align		8
        /*0068*/ 	.dword	_ZN40_INTERNAL_5fbec937_4_k_cu_f9e3887d_334714cute1_E
	.align		8
        /*0070*/ 	.dword	$str$25
	.align		8
        /*0078*/ 	.dword	$str$26
	.align		8
        /*0080*/ 	.dword	$str$27
	.align		8
        /*0088*/ 	.dword	$str$28


//--------------------- .text._ZN7cutlass13device_kernelINS_4gemm6kernel13GemmUniversalIN4cute5tupleIJiiiiEEENS1_10collective13CollectiveMmaINS1_35MainloopSm100TmaUmmaWarpSpecializedILi26ELi2ELi4ENS5_IJNS4_1CILi1EEESB_SB_EEEEENS5_IJNSA_ILi64EEESE_NSA_ILi32EEEEEENS_10bfloat16_tENS5_IJlSB_lEEESH_SI_NS4_8TiledMMAINS4_8MMA_AtomIJNS4_20SM100_MMA_F16BF16_SSISH_SH_fLi64ELi64ELNS4_4UMMA5MajorE0ELSN_0ELNSM_7ScaleInE0ELSO_0EEEEEENS4_6LayoutISC_NS5_IJNSA_ILi0EEESS_SS_EEEEENS5_IJNS4_10UnderscoreESV_SV_EEEEENS4_13SM90_TMA_LOADENS4_14ComposedLayoutINS4_7SwizzleILi2ELi4ELi3EEENS4_18smem_ptr_flag_bitsILi16EEENSR_INS5_IJNSA_ILi8EEESF_EEENS5_IJSF_SB_EEEEEEEvNS4_8identityESY_S18_vS19_EENS_8epilogue10collective18CollectiveEpilogueINS1B_23Sm100TmaWarpSpecializedILi3ELi2ELi16ELb1ELb0EEEJSG_NS5_IJNSR_ISE_SB_EENSR_ISF_SB_EEEEESH_SI_SH_SI_NS1B_6fusion15FusionCallbacksIS1F_NS1J_17LinearCombinationISH_fSH_fLNS_15FloatRoundStyleE2EEESG_S1I_JEEENS4_5SM1004TMEM4LOAD26SM100_TMEM_LOAD_16dp256b4xESY_S18_NS4_17SM75_U32x4_LDSM_NENS4_14SM90_TMA_STOREES18_NS4_17SM90_U32x4_STSM_NENS4_39AutoVectorizingCopyWithAssumedAlignmentILi128EEEEEEvvEEEEvNT_6ParamsE --------------------------
	.section	.text._ZN7cutlass13device_kernelINS_4gemm6kernel13GemmUniversalIN4cute5tupleIJiiiiEEENS1_10collective13CollectiveMmaINS1_35MainloopSm100TmaUmmaWarpSpecializedILi26ELi2ELi4ENS5_IJNS4_1CILi1EEESB_SB_EEEEENS5_IJNSA_ILi64EEESE_NSA_ILi32EEEEEENS_10bfloat16_tENS5_IJlSB_lEEESH_SI_NS4_8TiledMMAINS4_8MMA_AtomIJNS4_20SM100_MMA_F16BF16_SSISH_SH_fLi64ELi64ELNS4_4UMMA5MajorE0ELSN_0ELNSM_7ScaleInE0ELSO_0EEEEEENS4_6LayoutISC_NS5_IJNSA_ILi0EEESS_SS_EEEEENS5_IJNS4_10UnderscoreESV_SV_EEEEENS4_13SM90_TMA_LOADENS4_14ComposedLayoutINS4_7SwizzleILi2ELi4ELi3EEENS4_18smem_ptr_flag_bitsILi16EEENSR_INS5_IJNSA_ILi8EEESF_EEENS5_IJSF_SB_EEEEEEEvNS4_8identityESY_S18_vS19_EENS_8epilogue10collective18CollectiveEpilogueINS1B_23Sm100TmaWarpSpecializedILi3ELi2ELi16ELb1ELb0EEEJSG_NS5_IJNSR_ISE_SB_EENSR_ISF_SB_EEEEESH_SI_SH_SI_NS1B_6fusion15FusionCallbacksIS1F_NS1J_17LinearCombinationISH_fSH_fLNS_15FloatRoundStyleE2EEESG_S1I_JEEENS4_5SM1004TMEM4LOAD26SM100_TMEM_LOAD_16dp256b4xESY_S18_NS4_17SM75_U32x4_LDSM_NENS4_14SM90_TMA_STOREES18_NS4_17SM90_U32x4_STSM_NENS4_39AutoVectorizingCopyWithAssumedAlignmentILi128EEEEEEvvEEEEvNT_6ParamsE,"ax",@progbits
	.align	128
.text._ZN7cutlass13device_kernelINS_4gemm6kernel13GemmUniversalIN4cute5tupleIJiiiiEEENS1_10collective13CollectiveMmaINS1_35MainloopSm100TmaUmmaWarpSpecializedILi26ELi2ELi4ENS5_IJNS4_1CILi1EEESB_SB_EEEEENS5_IJNSA_ILi64EEESE_NSA_ILi32EEEEEENS_10bfloat16_tENS5_IJlSB_lEEESH_SI_NS4_8TiledMMAINS4_8MMA_AtomIJNS4_20SM100_MMA_F16BF16_SSISH_SH_fLi64ELi64ELNS4_4UMMA5MajorE0ELSN_0ELNSM_7ScaleInE0ELSO_0EEEEEENS4_6LayoutISC_NS5_IJNSA_ILi0EEESS_SS_EEEEENS5_IJNS4_10UnderscoreESV_SV_EEEEENS4_13SM90_TMA_LOADENS4_14ComposedLayoutINS4_7SwizzleILi2ELi4ELi3EEENS4_18smem_ptr_flag_bitsILi16EEENSR_INS5_IJNSA_ILi8EEESF_EEENS5_IJSF_SB_EEEEEEEvNS4_8identityESY_S18_vS19_EENS_8epilogue10collective18CollectiveEpilogueINS1B_23Sm100TmaWarpSpecializedILi3ELi2ELi16ELb1ELb0EEEJSG_NS5_IJNSR_ISE_SB_EENSR_ISF_SB_EEEEESH_SI_SH_SI_NS1B_6fusion15FusionCallbacksIS1F_NS1J_17LinearCombinationISH_fSH_fLNS_15FloatRoundStyleE2EEESG_S1I_JEEENS4_5SM1004TMEM4LOAD26SM100_TMEM_LOAD_16dp256b4xESY_S18_NS4_17SM75_U32x4_LDSM_NENS4_14SM90_TMA_STOREES18_NS4_17SM90_U32x4_STSM_NENS4_39AutoVectorizingCopyWithAssumedAlignmentILi128EEEEEEvvEEEEvNT_6ParamsE:
        .type           _ZN7cutlass13device_kernelINS_4gemm6kernel13GemmUniversalIN4cute5tupleIJiiiiEEENS1_10collective13CollectiveMmaINS1_35MainloopSm100TmaUmmaWarpSpecializedILi26ELi2ELi4ENS5_IJNS4_1CILi1EEESB_SB_EEEEENS5_IJNSA_ILi64EEESE_NSA_ILi32EEEEEENS_10bfloat16_tENS5_IJlSB_lEEESH_SI_NS4_8TiledMMAINS4_8MMA_AtomIJNS4_20SM100_MMA_F16BF16_SSISH_SH_fLi64ELi64ELNS4_4UMMA5MajorE0ELSN_0ELNSM_7ScaleInE0ELSO_0EEEEEENS4_6LayoutISC_NS5_IJNSA_ILi0EEESS_SS_EEEEENS5_IJNS4_10UnderscoreESV_SV_EEEEENS4_13SM90_TMA_LOADENS4_14ComposedLayoutINS4_7SwizzleILi2ELi4ELi3EEENS4_18smem_ptr_flag_bitsILi16EEENSR_INS5_IJNSA_ILi8EEESF_EEENS5_IJSF_SB_EEEEEEEvNS4_8identityESY_S18_vS19_EENS_8epilogue10collective18CollectiveEpilogueINS1B_23Sm100TmaWarpSpecializedILi3ELi2ELi16ELb1ELb0EEEJSG_NS5_IJNSR_ISE_SB_EENSR_ISF_SB_EEEEESH_SI_SH_SI_NS1B_6fusion15FusionCallbacksIS1F_NS1J_17LinearCombinationISH_fSH_fLNS_15FloatRoundStyleE2EEESG_S1I_JEEENS4_5SM1004TMEM4LOAD26SM100_TMEM_LOAD_16dp256b4xESY_S18_NS4_17SM75_U32x4_LDSM_NENS4_14SM90_TMA_STOREES18_NS4_17SM90_U32x4_STSM_NENS4_39AutoVectorizingCopyWithAssumedAlignmentILi128EEEEEEvvEEEEvNT_6ParamsE,@function
        .size           _ZN7cutlass13device_kernelINS_4gemm6kernel13GemmUniversalIN4cute5tupleIJiiiiEEENS1_10collective13CollectiveMmaINS1_35MainloopSm100TmaUmmaWarpSpecializedILi26ELi2ELi4ENS5_IJNS4_1CILi1EEESB_SB_EEEEENS5_IJNSA_ILi64EEESE_NSA_ILi32EEEEEENS_10bfloat16_tENS5_IJlSB_lEEESH_SI_NS4_8TiledMMAINS4_8MMA_AtomIJNS4_20SM100_MMA_F16BF16_SSISH_SH_fLi64ELi64ELNS4_4UMMA5MajorE0ELSN_0ELNSM_7ScaleInE0ELSO_0EEEEEENS4_6LayoutISC_NS5_IJNSA_ILi0EEESS_SS_EEEEENS5_IJNS4_10UnderscoreESV_SV_EEEEENS4_13SM90_TMA_LOADENS4_14ComposedLayoutINS4_7SwizzleILi2ELi4ELi3EEENS4_18smem_ptr_flag_bitsILi16EEENSR_INS5_IJNSA_ILi8EEESF_EEENS5_IJSF_SB_EEEEEEEvNS4_8identityESY_S18_vS19_EENS_8epilogue10collective18CollectiveEpilogueINS1B_23Sm100TmaWarpSpecializedILi3ELi2ELi16ELb1ELb0EEEJSG_NS5_IJNSR_ISE_SB_EENSR_ISF_SB_EEEEESH_SI_SH_SI_NS1B_6fusion15FusionCallbacksIS1F_NS1J_17LinearCombinationISH_fSH_fLNS_15FloatRoundStyleE2EEESG_S1I_JEEENS4_5SM1004TMEM4LOAD26SM100_TMEM_LOAD_16dp256b4xESY_S18_NS4_17SM75_U32x4_LDSM_NENS4_14SM90_TMA_STOREES18_NS4_17SM90_U32x4_STSM_NENS4_39AutoVectorizingCopyWithAssumedAlignmentILi128EEEEEEvvEEEEvNT_6ParamsE,(.L_x_221 - _ZN7cutlass13device_kernelINS_4gemm6kernel13GemmUniversalIN4cute5tupleIJiiiiEEENS1_10collective13CollectiveMmaINS1_35MainloopSm100TmaUmmaWarpSpecializedILi26ELi2ELi4ENS5_IJNS4_1CILi1EEESB_SB_EEEEENS5_IJNSA_ILi64EEESE_NSA_ILi32EEEEEENS_10bfloat16_tENS5_IJlSB_lEEESH_SI_NS4_8TiledMMAINS4_8MMA_AtomIJNS4_20SM100_MMA_F16BF16_SSISH_SH_fLi64ELi64ELNS4_4UMMA5MajorE0ELSN_0ELNSM_7ScaleInE0ELSO_0EEEEEENS4_6LayoutISC_NS5_IJNSA_ILi0EEESS_SS_EEEEENS5_IJNS4_10UnderscoreESV_SV_EEEEENS4_13SM90_TMA_LOADENS4_14ComposedLayoutINS4_7SwizzleILi2ELi4ELi3EEENS4_18smem_ptr_flag_bitsILi16EEENSR_INS5_IJNSA_ILi8EEESF_EEENS5_IJSF_SB_EEEEEEEvNS4_8identityESY_S18_vS19_EENS_8epilogue10collective18CollectiveEpilogueINS1B_23Sm100TmaWarpSpecializedILi3ELi2ELi16ELb1ELb0EEEJSG_NS5_IJNSR_ISE_SB_EENSR_ISF_SB_EEEEESH_SI_SH_SI_NS1B_6fusion15FusionCallbacksIS1F_NS1J_17LinearCombinationISH_fSH_fLNS_15FloatRoundStyleE2EEESG_S1I_JEEENS4_5SM1004TMEM4LOAD26SM100_TMEM_LOAD_16dp256b4xESY_S18_NS4_17SM75_U32x4_LDSM_NENS4_14SM90_TMA_STOREES18_NS4_17SM90_U32x4_STSM_NENS4_39AutoVectorizingCopyWithAssumedAlignmentILi128EEEEEEvvEEEEvNT_6ParamsE)
        .other          _ZN7cutlass13device_kernelINS_4gemm6kernel13GemmUniversalIN4cute5tupleIJiiiiEEENS1_10collective13CollectiveMmaINS1_35MainloopSm100TmaUmmaWarpSpecializedILi26ELi2ELi4ENS5_IJNS4_1CILi1EEESB_SB_EEEEENS5_IJNSA_ILi64EEESE_NSA_ILi32EEEEEENS_10bfloat16_tENS5_IJlSB_lEEESH_SI_NS4_8TiledMMAINS4_8MMA_AtomIJNS4_20SM100_MMA_F16BF16_SSISH_SH_fLi64ELi64ELNS4_4UMMA5MajorE0ELSN_0ELNSM_7ScaleInE0ELSO_0EEEEEENS4_6LayoutISC_NS5_IJNSA_ILi0EEESS_SS_EEEEENS5_IJNS4_10UnderscoreESV_SV_EEEEENS4_13SM90_TMA_LOADENS4_14ComposedLayoutINS4_7SwizzleILi2ELi4ELi3EEENS4_18smem_ptr_flag_bitsILi16EEENSR_INS5_IJNSA_ILi8EEESF_EEENS5_IJSF_SB_EEEEEEEvNS4_8identityESY_S18_vS19_EENS_8epilogue10collective18CollectiveEpilogueINS1B_23Sm100TmaWarpSpecializedILi3ELi2ELi16ELb1ELb0EEEJSG_NS5_IJNSR_ISE_SB_EENSR_ISF_SB_EEEEESH_SI_SH_SI_NS1B_6fusion15FusionCallbacksIS1F_NS1J_17LinearCombinationISH_fSH_fLNS_15FloatRoundStyleE2EEESG_S1I_JEEENS4_5SM1004TMEM4LOAD26SM100_TMEM_LOAD_16dp256b4xESY_S18_NS4_17SM75_U32x4_LDSM_NENS4_14SM90_TMA_STOREES18_NS4_17SM90_U32x4_STSM_NENS4_39AutoVectorizingCopyWithAssumedAlignmentILi128EEEEEEvvEEEEvNT_6ParamsE,@"STO_CUDA_ENTRY STV_DEFAULT"
_ZN7cutlass13device_kernelINS_4gemm6kernel13GemmUniversalIN4cute5tupleIJiiiiEEENS1_10collective13CollectiveMmaINS1_35MainloopSm100TmaUmmaWarpSpecializedILi26ELi2ELi4ENS5_IJNS4_1CILi1EEESB_SB_EEEEENS5_IJNSA_ILi64EEESE_NSA_ILi32EEEEEENS_10bfloat16_tENS5_IJlSB_lEEESH_SI_NS4_8TiledMMAINS4_8MMA_AtomIJNS4_20SM100_MMA_F16BF16_SSISH_SH_fLi64ELi64ELNS4_4UMMA5MajorE0ELSN_0ELNSM_7ScaleInE0ELSO_0EEEEEENS4_6LayoutISC_NS5_IJNSA_ILi0EEESS_SS_EEEEENS5_IJNS4_10UnderscoreESV_SV_EEEEENS4_13SM90_TMA_LOADENS4_14ComposedLayoutINS4_7SwizzleILi2ELi4ELi3EEENS4_18smem_ptr_flag_bitsILi16EEENSR_INS5_IJNSA_ILi8EEESF_EEENS5_IJSF_SB_EEEEEEEvNS4_8identityESY_S18_vS19_EENS_8epilogue10collective18CollectiveEpilogueINS1B_23Sm100TmaWarpSpecializedILi3ELi2ELi16ELb1ELb0EEEJSG_NS5_IJNSR_ISE_SB_EENSR_ISF_SB_EEEEESH_SI_SH_SI_NS1B_6fusion15FusionCallbacksIS1F_NS1J_17LinearCombinationISH_fSH_fLNS_15FloatRoundStyleE2EEESG_S1I_JEEENS4_5SM1004TMEM4LOAD26SM100_TMEM_LOAD_16dp256b4xESY_S18_NS4_17SM75_U32x4_LDSM_NENS4_14SM90_TMA_STOREES18_NS4_17SM90_U32x4_STSM_NENS4_39AutoVectorizingCopyWithAssumedAlignmentILi128EEEEEEvvEEEEvNT_6ParamsE:
[----:B------:R-:W1:Y:S01]  /*0000*/  LDC R1, c[0x0][0x37c] ;  /* 0x0000df00ff017b82 */ /* 0x000e620000000800 */
[----:B------:R-:W2:Y:S01]  /*0010*/  S2R R70, SR_TID.X ;  /* 0x0000000000467919 */ /* 0x000ea20000002100 */
[----:B------:R-:W3:Y:S01]  /*0020*/  LDCU.64 UR4, c[0x0][0x890] ;  /* 0x00011200ff0477ac */ /* 0x000ee20008000a00 */
[----:B------:R-:W-:Y:S02]  /*0030*/  PRMT R60, RZ, 0x7610, R60 ;  /* 0x00007610ff3c7816 */ /* 0x000fe4000000003c */
[----:B------:R-:W-:Y:S01]  /*0040*/  ELECT P5, URZ, PT ;  /* 0x0000000000ff782f */ /* 0x000fe200038a0000 */
[----:B------:R-:W4:Y:S01]  /*0050*/  LDCU.64 UR46, c[0x0][0x358] ;  /* 0x00006b00ff2e77ac */ /* 0x000f220008000a00 */
[----:B---3--:R-:W-:-:S04]  /*0060*/  UISETP.NE.U32.AND UP0, UPT, UR4, URZ, UPT ;  /* 0x000000ff0400728c */ /* 0x008fc8000bf05070 */
[----:B------:R-:W-:Y:S01]  /*0070*/  UISETP.NE.AND.EX UP0, UPT, UR5, URZ, UPT, UP0 ;  /* 0x000000ff0500728c */ /* 0x000fe2000bf05300 */
[----:B--2---:R-:W-:-:S05]  /*0080*/  SHF.R.U32.HI R65, RZ, 0x5, R70 ;  /* 0x00000005ff417819 */ /* 0x004fca0000011646 */
[----:B------:R-:W2:Y:S02]  /*0090*/  SHFL.IDX PT, R0, R65, RZ, 0x1f ;  /* 0x00001fff41007589 */ /* 0x000ea400000e0000 */
[----:B--2---:R-:W-:Y:S01]  /*00a0*/  R2UR UR8, R0 ;  /* 0x00000000000872ca */ /* 0x004fe200000e0000 */
[----:B-1--4-:R-:W-:-:S14]  /*00b0*/  BRA.U UP0, `(.L_x_0) ;  /* 0x00000001002c7547 */ /* 0x012fdc000b800000 */
[----:B------:R-:W1:Y:S02]  /*00c0*/  LDCU.64 UR6, c[0x0][0x888] ;  /* 0x00011100ff0677ac */ /* 0x000e640008000a00 */
[----:B-1----:R-:W-:-:S04]  /*00d0*/  UISETP.NE.U32.AND UP0, UPT, UR6, URZ, UPT ;  /* 0x000000ff0600728c */ /* 0x002fc8000bf05070 */
[----:B------:R-:W-:-:S09]  /*00e0*/  UISETP.NE.AND.EX UP0, UPT, UR7, URZ, UPT, UP0 ;  /* 0x000000ff0700728c */ /* 0x000fd2000bf05300 */
[----:B------:R-:W-:Y:S05]  /*00f0*/  BRA.U !UP0, `(.L_x_1) ;  /* 0x0000000108107547 */ /* 0x000fea000b800000 */
[----:B------:R-:W1:Y:S02]  /*0100*/  LDC.64 R2, c[0x0][0x888] ;  /* 0x00022200ff027b82 */ /* 0x000e640000000a00 */
[----:B-1----:R1:W5:Y:S01]  /*0110*/  LDG.E R35, desc[UR46][R2.64] ;  /* 0x0000002e02237981 */ /* 0x002362000c1e1900 */
[----:B------:R-:W-:Y:S01]  /*0120*/  HFMA2 R60, -RZ, RZ, 0, 5.9604644775390625e-08 ;  /* 0x00000001ff3c7431 */ /* 0x000fe200000001ff */
[----:B------:R-:W-:Y:S05]  /*0130*/  BRA `(.L_x_0) ;  /* 0x00000000000c7947 */ /* 0x000fea0003800000 */
.L_x_1:
[----:B------:R-:W1:Y:S01]  /*0140*/  LDCU UR6, c[0x0][0x880] ;  /* 0x00011000ff0677ac */ /* 0x000e620008000800 */
[----:B------:R-:W-:Y:S01]  /*0150*/  HFMA2 R60, -RZ, RZ, 0, 5.9604644775390625e-08 ;  /* 0x00000001ff3c7431 */ /* 0x000fe200000001ff */
[----:B-1----:R-:W-:-:S07]  /*0160*/  MOV R35, UR6 ;  /* 0x0000000600237c02 */ /* 0x002fce0008000f00 */
.L_x_0:
[----:B------:R-:W2:Y:S02]  /*0170*/  LDCU.64 UR6, c[0x0][0x8b0] ;  /* 0x00011600ff0677ac */ /* 0x000ea40008000a00 */
[----:B--2---:R-:W-:-:S04]  /*0180*/  UISETP.NE.U32.AND UP0, UPT, UR6, URZ, UPT ;  /* 0x000000ff0600728c */ /* 0x004fc8000bf05070 */
[----:B------:R-:W-:-:S09]  /*0190*/  UISETP.NE.AND.EX UP0, UPT, UR7, URZ, UPT, UP0 ;  /* 0x000000ff0700728c */ /* 0x000fd2000bf05300 */
[----:B------:R-:W-:Y:S05]  /*01a0*/  BRA.U UP0, `(.L_x_2) ;  /* 0x0000000100247547 */ /* 0x000fea000b800000 */
[----:B------:R-:W2:Y:S02]  /*01b0*/  LDCU.64 UR6, c[0x0][0x8a8] ;  /* 0x00011500ff0677ac */ /* 0x000ea40008000a00 */
[----:B--2---:R-:W-:-:S04]  /*01c0*/  UISETP.NE.U32.AND UP0, UPT, UR6, URZ, UPT ;  /* 0x000000ff0600728c */ /* 0x004fc8000bf05070 */
[----:B------:R-:W-:-:S09]  /*01d0*/  UISETP.NE.AND.EX UP0, UPT, UR7, URZ, UPT, UP0 ;  /* 0x000000ff0700728c */ /* 0x000fd2000bf05300 */
[----:B------:R-:W-:Y:S05]  /*01e0*/  BRA.U !UP0, `(.L_x_3) ;  /* 0x00000001080c7547 */ /* 0x000fea000b800000 */
[----:B-1----:R-:W1:Y:S02]  /*01f0*/  LDC.64 R2, c[0x0][0x8a8] ;  /* 0x00022a00ff027b82 */ /* 0x002e640000000a00 */
[----:B-1----:R2:W5:Y:S01]  /*0200*/  LDG.E R33, desc[UR46][R2.64] ;  /* 0x0000002e02217981 */ /* 0x002562000c1e1900 */
[----:B------:R-:W-:Y:S05]  /*0210*/  BRA `(.L_x_2) ;  /* 0x0000000000087947 */ /* 0x000fea0003800000 */
.L_x_3:
[----:B------:R-:W2:Y:S02]  /*0220*/  LDCU UR6, c[0x0][0x8a0] ;  /* 0x00011400ff0677ac */ /* 0x000ea40008000800 */
[----:B--2---:R-:W-:Y:S02]  /*0230*/  MOV R33, UR6 ;  /* 0x0000000600217c02 */ /* 0x004fe40008000f00 */
.L_x_2:
[----:B------:R-:W-:Y:S01]  /*0240*/  IMAD.U32 R0, RZ, RZ, UR8 ;  /* 0x00000008ff007e24 */ /* 0x000fe2000f8e00ff */
[----:B------:R-:W-:Y:S04]  /*0250*/  BSSY.RECONVERGENT B0, `(.L_x_4) ;  /* 0x000000c000007945 */ /* 0x000fe80003800200 */
[C---:B------:R-:W-:Y:S02]  /*0260*/  ISETP.NE.OR P1, PT, R0.reuse, 0x1, !P5 ;  /* 0x000000010000780c */ /* 0x040fe40006f25670 */
[----:B------:R-:W-:-:S11]  /*0270*/  ISETP.NE.OR P0, PT, R0, 0x3, !P5 ;  /* 0x000000030000780c */ /* 0x000fd60006f05670 */
[----:B------:R-:W-:Y:S05]  /*0280*/  @P1 BRA `(.L_x_5) ;  /* 0x0000000000201947 */ /* 0x000fea0003800000 */
[----:B------:R-:W3:Y:S02]  /*0290*/  LDCU.64 UR6, c[0x0][0x348] ;  /* 0x00006900ff0677ac */ /* 0x000ee40008000a00 */
[----:B---3--:R-:W-:Y:S02]  /*02a0*/  UIADD3 UR10, UP1, UPT, UR6, 0x80, URZ ;  /* 0x00000080060a7890 */ /* 0x008fe4000ff3e0ff */
[----:B------:R-:W-:Y:S02]  /*02b0*/  UIADD3 UR6, UP0, UPT, UR6, 0x180, URZ ;  /* 0x0000018006067890 */ /* 0x000fe4000ff1e0ff */
[----:B------:R-:W-:Y:S02]  /*02c0*/  UIADD3.X UR11, UPT, UPT, URZ, UR7, URZ, UP1, !UPT ;  /* 0x00000007ff0b7290 */ /* 0x000fe40008ffe4ff */
[----:B------:R-:W-:-:S07]  /*02d0*/  UIADD3.X UR7, UPT, UPT, URZ, UR7, URZ, UP0, !UPT ;  /* 0x00000007ff077290 */ /* 0x000fce00087fe4ff */
[----:B------:R3:W-:Y:S02]  /*02e0*/  UTMACCTL.PF [UR10] ;  /* 0x000000000a0079b9 */ /* 0x0007e40008040000 */
[----:B------:R3:W-:Y:S02]  /*02f0*/  UTMACCTL.PF [UR6] ;  /* 0x00000000060079b9 */ /* 0x0007e40008040000 */
[----:B---3--:R-:W-:Y:S01]  /*0300*/  NOP ;  /* 0x0000000000007918 */ /* 0x008fe20000000000 */
.L_x_5:
[----:B------:R-:W-:Y:S05]  /*0310*/  BSYNC.RECONVERGENT B0 ;  /* 0x0000000000007941 */ /* 0x000fea0003800200 */
.L_x_4:
[----:B------:R-:W-:Y:S04]  /*0320*/  BSSY.RECONVERGENT B0, `(.L_x_6) ;  /* 0x000000a000007945 */ /* 0x000fe80003800200 */
        /* <DEDUP_REMOVED lines=9> */
.L_x_7:
[----:B------:R-:W-:Y:S05]  /*03c0*/  BSYNC.RECONVERGENT B0 ;  /* 0x0000000000007941 */ /* 0x000fea0003800200 */
.L_x_6:
[----:B------:R-:W3:Y:S01]  /*03d0*/  LDCU.64 UR6, c[0x0][0x888] ;  /* 0x00011100ff0677ac */ /* 0x000ee20008000a00 */
[----:B------:R-:W-:Y:S02]  /*03e0*/  UISETP.EQ.U32.AND UP1, UPT, UR4, URZ, UPT ;  /* 0x000000ff0400728c */ /* 0x000fe4000bf22070 */
[----:B------:R-:W-:Y:S02]  /*03f0*/  UPLOP3.LUT UP2, UPT, UPT, UPT, UPT, 0x80, 0x8 ;  /* 0x000000000008789c */ /* 0x000fe40003f4f070 */
[----:B---3--:R-:W-:-:S04]  /*0400*/  UISETP.NE.U32.AND UP0, UPT, UR6, URZ, UPT ;  /* 0x000000ff0600728c */ /* 0x008fc8000bf05070 */
[----:B------:R-:W-:-:S04]  /*0410*/  UISETP.NE.AND.EX UP0, UPT, UR7, URZ, UPT, UP0 ;  /* 0x000000ff0700728c */ /* 0x000fc8000bf05300 */
[----:B------:R-:W-:-:S04]  /*0420*/  UISETP.EQ.OR.EX UP3, UPT, UR5, URZ, !UP0, UP1 ;  /* 0x000000ff0500728c */ /* 0x000fc8000c762710 */
[----:B------:R-:W-:-:S05]  /*0430*/  UP2UR UR53, UPR, URZ, 0x8 ;  /* 0x00000008ff357883 */ /* 0x000fca0008000000 */
[----:B------:R-:W-:Y:S07]  /*0440*/  BRA.U !UP3, `(.L_x_8) ;  /* 0x000000010b207547 */ /* 0x000fee000b800000 */
[----:B------:R-:W-:Y:S01]  /*0450*/  UISETP.NE.U32.AND UP2, UPT, UR4, URZ, UPT ;  /* 0x000000ff0400728c */ /* 0x000fe2000bf45070 */
[----:B-----5:R-:W-:Y:S01]  /*0460*/  FSETP.NEU.AND P0, PT, R35, RZ, PT ;  /* 0x000000ff2300720b */ /* 0x020fe20003f0d000 */
[----:B------:R-:W-:Y:S02]  /*0470*/  USEL UR4, URZ, 0xffffffff, UP0 ;  /* 0xffffffffff047887 */ /* 0x000fe40008000000 */
[----:B------:R-:W-:-:S10]  /*0480*/  UISETP.NE.AND.EX UP2, UPT, UR5, URZ, UPT, UP2 ;  /* 0x000000ff0500728c */ /* 0x000fd4000bf45320 */
[----:B------:R-:W-:Y:S01]  /*0490*/  VOTEU.ANY UP1, P0 ;  /* 0x0000000000ff7886 */ /* 0x000fe20000020100 */
[----:B------:R-:W-:-:S04]  /*04a0*/  @!UP2 USEL UR4, URZ, 0xffffffff, UP1 ;  /* 0xffffffffff04a887 */ /* 0x000fc80008800000 */
[----:B------:R-:W-:-:S04]  /*04b0*/  ULOP3.LUT UR4, UR4, 0x1, URZ, 0xc0, !UPT ;  /* 0x0000000104047892 */ /* 0x000fc8000f8ec0ff */
[----:B------:R-:W-:-:S11]  /*04c0*/  UISETP.NE.U32.AND UP2, UPT, UR4, 0x1, UPT ;  /* 0x000000010400788c */ /* 0x000fd6000bf45070 */
.L_x_8:
[----:B-12---:R-:W1:Y:S01]  /*04d0*/  SHFL.IDX PT, R2, R65, RZ, 0x1f ;  /* 0x00001fff41027589 */ /* 0x006e6200000e0000 */
[----:B------:R-:W-:-:S04]  /*04e0*/  UISETP.NE.AND UP1, UPT, UR8, 0x2, UPT ;  /* 0x000000020800788c */ /* 0x000fc8000bf25270 */
[----:B------:R-:W-:Y:S01]  /*04f0*/  USEL UR6, URZ, 0x1, UP1 ;  /* 0x00000001ff067887 */ /* 0x000fe20008800000 */
[----:B-1----:R-:W-:-:S13]  /*0500*/  ISETP.NE.AND P0, PT, R2, RZ, PT ;  /* 0x000000ff0200720c */ /* 0x002fda0003f05270 */
[----:B------:R-:W-:Y:S05]  /*0510*/  @P0 BRA `(.L_x_9) ;  /* 0x0000000400040947 */ /* 0x000fea0003800000 */
[----:B------:R-:W-:Y:S01]  /*0520*/  ELECT P0, URZ, PT ;  /* 0x0000000000ff782f */ /* 0x000fe20003800000 */
[----:B------:R-:W-:-:S12]  /*0530*/  BSSY.RECONVERGENT B0, `(.L_x_9) ;  /* 0x000003f000007945 */ /* 0x000fd80003800200 */
[----:B------:R-:W-:Y:S05]  /*0540*/  @!P0 BRA `(.L_x_10) ;  /* 0x0000000000f48947 */ /* 0x000fea0003800000 */
[----:B------:R-:W1:Y:S01]  /*0550*/  S2UR UR5, SR_CgaCtaId ;  /* 0x00000000000579c3 */ /* 0x000e620000008800 */
[----:B------:R-:W-:Y:S01]  /*0560*/  UMOV UR7, 0x400 ;  /* 0x0000040000077882 */ /* 0x000fe20000000000 */
[----:B------:R-:W-:Y:S02]  /*0570*/  UMOV UR4, 0x1 ;  /* 0x0000000100047882 */ /* 0x000fe40000000000 */
[----:B------:R-:W-:-:S04]  /*0580*/  UIADD3 UR10, UPT, UPT, -UR4, 0x100000, URZ ;  /* 0x00100000040a7890 */ /* 0x000fc8000fffe1ff */
[----:B------:R-:W-:Y:S02]  /*0590*/  USHF.L.U32 UR11, UR10, 0xb, URZ ;  /* 0x0000000b0a0b7899 */ /* 0x000fe400080006ff */
[----:B------:R-:W-:Y:S02]  /*05a0*/  USHF.L.U32 UR10, UR10, 0x1, URZ ;  /* 0x000000010a0a7899 */ /* 0x000fe400080006ff */
[----:B-1----:R-:W-:Y:S01]  /*05b0*/  ULEA UR5, UR5, UR7, 0x18 ;  /* 0x0000000705057291 */ /* 0x002fe2000f8ec0ff */
[----:B------:R-:W1:Y:S11]  /*05c0*/  FENCE.VIEW.ASYNC.S ;  /* 0x00000000000073c6 */ /* 0x000e760000000000 */
[----:B-1----:R1:W2:Y:S01]  /*05d0*/  SYNCS.EXCH.64 URZ, [UR5], UR10 ;  /* 0x0000000a05ff75b2 */ /* 0x0022a20008000100 */
[----:B------:R1:W3:Y:S01]  /*05e0*/  SYNCS.EXCH.64 URZ, [UR5+0xd0], UR10 ;  /* 0x0000d00a05ff75b2 */ /* 0x0002e20008000100 */
[----:B------:R1:W4:Y:S01]  /*05f0*/  SYNCS.EXCH.64 URZ, [UR5+0x8], UR10 ;  /* 0x0000080a05ff75b2 */ /* 0x0003220008000100 */
[----:B------:R1:W1:Y:S01]  /*0600*/  SYNCS.EXCH.64 URZ, [UR5+0xd8], UR10 ;  /* 0x0000d80a05ff75b2 */ /* 0x0002620008000100 */
        /* <DEDUP_REMOVED lines=48> */
[----:B--234-:R-:W-:Y:S01]  /*0910*/  NOP ;  /* 0x0000000000007918 */ /* 0x01cfe20000000000 */
.L_x_10:
[----:B-1----:R-:W-:Y:S05]  /*0920*/  BSYNC.RECONVERGENT B0 ;  /* 0x0000000000007941 */ /* 0x002fea0003800200 */
.L_x_9:
[----:B------:R-:W1:Y:S01]  /*0930*/  SHFL.IDX PT, R2, R65, RZ, 0x1f ;  /* 0x00001fff41027589 */ /* 0x000e6200000e0000 */
[----:B------:R-:W-:Y:S01]  /*0940*/  NOP ;  /* 0x0000000000007918 */ /* 0x000fe20000000000 */
[----:B-1----:R-:W-:-:S13]  /*0950*/  ISETP.NE.AND P0, PT, R2, 0x1, PT ;  /* 0x000000010200780c */ /* 0x002fda0003f05270 */
[----:B------:R-:W-:Y:S05]  /*0960*/  @P0 BRA `(.L_x_11) ;  /* 0x0000000000500947 */ /* 0x000fea0003800000 */
[----:B------:R-:W1:Y:S01]  /*0970*/  S2UR UR7, SR_CgaCtaId ;  /* 0x00000000000779c3 */ /* 0x000e620000008800 */
[----:B------:R-:W-:Y:S01]  /*0980*/  UMOV UR9, 0x400 ;  /* 0x0000040000097882 */ /* 0x000fe20000000000 */
[----:B------:R-:W-:Y:S01]  /*0990*/  UMOV UR5, 0x20 ;  /* 0x0000002000057882 */ /* 0x000fe20000000000 */
[----:B------:R-:W-:Y:S01]  /*09a0*/  UMOV UR4, 0x80 ;  /* 0x0000008000047882 */ /* 0x000fe20000000000 */
[----:B------:R-:W-:-:S04]  /*09b0*/  UIADD3 UR10, UPT, UPT, -UR5, 0x100000, URZ ;  /* 0x00100000050a7890 */ /* 0x000fc8000fffe1ff */
[----:B------:R-:W-:Y:S02]  /*09c0*/  USHF.L.U32 UR11, UR10, 0xb, URZ ;  /* 0x0000000b0a0b7899 */ /* 0x000fe400080006ff */
[----:B------:R-:W-:Y:S02]  /*09d0*/  USHF.L.U32 UR10, UR10, 0x1, URZ ;  /* 0x000000010a0a7899 */ /* 0x000fe400080006ff */
[----:B------:R-:W-:-:S04]  /*09e0*/  UIADD3 UR4, UPT, UPT, -UR4, 0x100000, URZ ;  /* 0x0010000004047890 */ /* 0x000fc8000fffe1ff */
[----:B------:R-:W-:Y:S02]  /*09f0*/  USHF.L.U32 UR5, UR4, 0xb, URZ ;  /* 0x0000000b04057899 */ /* 0x000fe400080006ff */
[----:B------:R-:W-:Y:S01]  /*0a00*/  USHF.L.U32 UR4, UR4, 0x1, URZ ;  /* 0x0000000104047899 */ /* 0x000fe200080006ff */
[----:B------:R-:W-:Y:S01]  /*0a10*/  ELECT P0, URZ, PT ;  /* 0x0000000000ff782f */ /* 0x000fe20003800000 */
[----:B-1----:R-:W-:Y:S01]  /*0a20*/  ULEA UR7, UR7, UR9, 0x18 ;  /* 0x0000000907077291 */ /* 0x002fe2000f8ec0ff */
[----:B------:R-:W1:Y:S11]  /*0a30*/  FENCE.VIEW.ASYNC.S ;  /* 0x00000000000073c6 */ /* 0x000e760000000000 */
[----:B-1----:R1:W2:Y:S01]  /*0a40*/  SYNCS.EXCH.64 URZ, [UR7+0x1a0], UR10 ;  /* 0x0001a00a07ff75b2 */ /* 0x0022a20008000100 */
[----:B------:R1:W3:Y:S01]  /*0a50*/  SYNCS.EXCH.64 URZ, [UR7+0x1b8], UR4 ;  /* 0x0001b80407ff75b2 */ /* 0x0002e20008000100 */
[----:B------:R1:W4:Y:S01]  /*0a60*/  SYNCS.EXCH.64 URZ, [UR7+0x1a8], UR10 ;  /* 0x0001a80a07ff75b2 */ /* 0x0003220008000100 */
[----:B------:R1:W1:Y:S01]  /*0a70*/  SYNCS.EXCH.64 URZ, [UR7+0x1c0], UR4 ;  /* 0x0001c00407ff75b2 */ /* 0x0002620008000100 */
[----:B------:R1:W1:Y:S01]  /*0a80*/  SYNCS.EXCH.64 URZ, [UR7+0x1b0], UR10 ;  /* 0x0001b00a07ff75b2 */ /* 0x0002620008000100 */
[----:B------:R1:W1:Y:S01]  /*0a90*/  SYNCS.EXCH.64 URZ, [UR7+0x1c8], UR4 ;  /* 0x0001c80407ff75b2 */ /* 0x0002620008000100 */
[----:B------:R-:W-:Y:S01]  /*0aa0*/  NOP ;  /* 0x0000000000007918 */ /* 0x000fe20000000000 */
.L_x_11:
[----:B------:R-:W2:Y:S01]  /*0ab0*/  SHFL.IDX PT, R2, R65, RZ, 0x1f ;  /* 0x00001fff41027589 */ /* 0x000ea200000e0000 */
[----:B------:R-:W-:Y:S01]  /*0ac0*/  NOP ;  /* 0x0000000000007918 */ /* 0x000fe20000000000 */
[----:B--2---:R-:W-:-:S13]  /*0ad0*/  ISETP.NE.AND P0, PT, R2, 0x3, PT ;  /* 0x000000030200780c */ /* 0x004fda0003f05270 */
[----:B------:R-:W-:Y:S05]  /*0ae0*/  @P0 BRA `(.L_x_12) ;  /* 0x0000000000300947 */ /* 0x000fea0003800000 */
[----:B-1----:R-:W1:Y:S01]  /*0af0*/  S2UR UR5, SR_CgaCtaId ;  /* 0x00000000000579c3 */ /* 0x002e620000008800 */
[----:B------:R-:W-:Y:S01]  /*0b00*/  UMOV UR7, 0x400 ;  /* 0x0000040000077882 */ /* 0x000fe20000000000 */
[----:B------:R-:W-:Y:S01]  /*0b10*/  UMOV UR4, 0x20 ;  /* 0x0000002000047882 */ /* 0x000fe20000000000 */
[----:B------:R-:W-:Y:S01]  /*0b20*/  ELECT P0, URZ, PT ;  /* 0x0000000000ff782f */ /* 0x000fe20003800000 */
[----:B------:R-:W-:-:S04]  /*0b30*/  UIADD3 UR10, UPT, UPT, -UR4, 0x100000, URZ ;  /* 0x00100000040a7890 */ /* 0x000fc8000fffe1ff */
[----:B------:R-:W-:Y:S02]  /*0b40*/  USHF.L.U32 UR11, UR10, 0xb, URZ ;  /* 0x0000000b0a0b7899 */ /* 0x000fe400080006ff */
[----:B------:R-:W-:Y:S02]  /*0b50*/  USHF.L.U32 UR10, UR10, 0x1, URZ ;  /* 0x000000010a0a7899 */ /* 0x000fe400080006ff */
[----:B-1----:R-:W-:Y:S01]  /*0b60*/  ULEA UR5, UR5, UR7, 0x18 ;  /* 0x0000000705057291 */ /* 0x002fe2000f8ec0ff */
[----:B------:R-:W1:Y:S11]  /*0b70*/  FENCE.VIEW.ASYNC.S ;  /* 0x00000000000073c6 */ /* 0x000e760000000000 */
[----:B-1----:R2:W1:Y:S01]  /*0b80*/  SYNCS.EXCH.64 URZ, [UR5+0x1d0], UR10 ;  /* 0x0001d00a05ff75b2 */ /* 0x0024620008000100 */
[----:B------:R2:W1:Y:S02]  /*0b90*/  SYNCS.EXCH.64 URZ, [UR5+0x1d8], UR10 ;  /* 0x0001d80a05ff75b2 */ /* 0x0004640008000100 */
[----:B--2---:R-:W-:Y:S01]  /*0ba0*/  NOP ;  /* 0x0000000000007918 */ /* 0x004fe20000000000 */
.L_x_12:
[----:B------:R-:W2:Y:S01]  /*0bb0*/  SHFL.IDX PT, R2, R65, RZ, 0x1f ;  /* 0x00001fff41027589 */ /* 0x000ea200000e0000 */
[----:B------:R-:W-:Y:S01]  /*0bc0*/  NOP ;  /* 0x0000000000007918 */ /* 0x000fe20000000000 */
[----:B--2---:R-:W-:-:S13]  /*0bd0*/  ISETP.NE.AND P0, PT, R2, 0x4, PT ;  /* 0x000000040200780c */ /* 0x004fda0003f05270 */
[----:B------:R-:W-:Y:S05]  /*0be0*/  @P0 BRA `(.L_x_13) ;  /* 0x00000000004c0947 */ /* 0x000fea0003800000 */
[----:B-1----:R-:W1:Y:S01]  /*0bf0*/  S2UR UR5, SR_CgaCtaId ;  /* 0x00000000000579c3 */ /* 0x002e620000008800 */
[----:B------:R-:W-:Y:S01]  /*0c00*/  UMOV UR9, 0x100 ;  /* 0x0000010000097882 */ /* 0x000fe20000000000 */
[----:B------:R-:W-:Y:S01]  /*0c10*/  UMOV UR7, 0x400 ;  /* 0x0000040000077882 */ /* 0x000fe20000000000 */
[----:B------:R-:W-:Y:S01]  /*0c20*/  USEL UR9, UR9, 0xe0, UP2 ;  /* 0x000000e009097887 */ /* 0x000fe20009000000 */
[----:B------:R-:W-:Y:S01]  /*0c30*/  UMOV UR4, 0x1 ;  /* 0x0000000100047882 */ /* 0x000fe20000000000 */
[----:B------:R-:W-:Y:S01]  /*0c40*/  ELECT P0, URZ, PT ;  /* 0x0000000000ff782f */ /* 0x000fe20003800000 */
[----:B------:R-:W-:-:S04]  /*0c50*/  UIADD3 UR10, UPT, UPT, -UR4, 0x100000, URZ ;  /* 0x00100000040a7890 */ /* 0x000fc8000fffe1ff */
[----:B------:R-:W-:Y:S02]  /*0c60*/  USHF.L.U32 UR11, UR10, 0xb, URZ ;  /* 0x0000000b0a0b7899 */ /* 0x000fe400080006ff */
[----:B------:R-:W-:Y:S02]  /*0c70*/  USHF.L.U32 UR10, UR10, 0x1, URZ ;  /* 0x000000010a0a7899 */ /* 0x000fe400080006ff */
[----:B------:R-:W-:-:S04]  /*0c80*/  UIADD3 UR12, UPT, UPT, -UR9, 0x100000, URZ ;  /* 0x00100000090c7890 */ /* 0x000fc8000fffe1ff */
[----:B------:R-:W-:Y:S02]  /*0c90*/  USHF.L.U32 UR13, UR12, 0xb, URZ ;  /* 0x0000000b0c0d7899 */ /* 0x000fe400080006ff */
[----:B------:R-:W-:Y:S02]  /*0ca0*/  USHF.L.U32 UR12, UR12, 0x1, URZ ;  /* 0x000000010c0c7899 */ /* 0x000fe400080006ff */
[----:B-1----:R-:W-:Y:S01]  /*0cb0*/  ULEA UR5, UR5, UR7, 0x18 ;  /* 0x0000000705057291 */ /* 0x002fe2000f8ec0ff */
[----:B------:R-:W1:Y:S11]  /*0cc0*/  FENCE.VIEW.ASYNC.S ;  /* 0x00000000000073c6 */ /* 0x000e760000000000 */
[----:B-1----:R2:W1:Y:S01]  /*0cd0*/  SYNCS.EXCH.64 URZ, [UR5+0x1e0], UR10 ;  /* 0x0001e00a05ff75b2 */ /* 0x0024620008000100 */
[----:B------:R2:W1:Y:S01]  /*0ce0*/  SYNCS.EXCH.64 URZ, [UR5+0x1f0], UR12 ;  /* 0x0001f00c05ff75b2 */ /* 0x0004620008000100 */
[----:B------:R2:W1:Y:S01]  /*0cf0*/  SYNCS.EXCH.64 URZ, [UR5+0x1e8], UR10 ;  /* 0x0001e80a05ff75b2 */ /* 0x0004620008000100 */
[----:B------:R2:W1:Y:S02]  /*0d00*/  SYNCS.EXCH.64 URZ, [UR5+0x1f8], UR12 ;  /* 0x0001f80c05ff75b2 */ /* 0x0004640008000100 */
[----:B--2---:R-:W-:Y:S01]  /*0d10*/  NOP ;  /* 0x0000000000007918 */ /* 0x004fe20000000000 */
.L_x_13:
[----:B------:R-:W2:Y:S01]  /*0d20*/  SHFL.IDX PT, R2, R65, RZ, 0x1f ;  /* 0x00001fff41027589 */ /* 0x000ea200000e0000 */
[----:B------:R-:W-:Y:S01]  /*0d30*/  NOP ;  /* 0x0000000000007918 */ /* 0x000fe20000000000 */
[----:B--2---:R-:W-:-:S13]  /*0d40*/  ISETP.NE.AND P0, PT, R2, 0x5, PT ;  /* 0x000000050200780c */ /* 0x004fda0003f05270 */
[----:B------:R-:W-:Y:S05]  /*0d50*/  @P0 BRA `(.L_x_14) ;  /* 0x0000000000580947 */ /* 0x000fea0003800000 */
[----:B-1----:R-:W1:Y:S01]  /*0d60*/  S2UR UR7, SR_CgaCtaId ;  /* 0x00000000000779c3 */ /* 0x002e620000008800 */
        /* <DEDUP_REMOVED lines=12> */
[----:B-1----:R2:W1:Y:S01]  /*0e30*/  SYNCS.EXCH.64 URZ, [UR7+0x200], UR10 ;  /* 0x0002000a07ff75b2 */ /* 0x0024620008000100 */
[----:B------:R2:W1:Y:S01]  /*0e40*/  SYNCS.EXCH.64 URZ, [UR7+0x220], UR4 ;  /* 0x0002200407ff75b2 */ /* 0x0004620008000100 */
[----:B------:R2:W1:Y:S01]  /*0e50*/  SYNCS.EXCH.64 URZ, [UR7+0x208], UR10 ;  /* 0x0002080a07ff75b2 */ /* 0x0004620008000100 */
[----:B------:R2:W1:Y:S01]  /*0e60*/  SYNCS.EXCH.64 URZ, [UR7+0x228], UR4 ;  /* 0x0002280407ff75b2 */ /* 0x0004620008000100 */
[----:B------:R2:W1:Y:S01]  /*0e70*/  SYNCS.EXCH.64 URZ, [UR7+0x210], UR10 ;  /* 0x0002100a07ff75b2 */ /* 0x0004620008000100 */
[----:B------:R2:W1:Y:S01]  /*0e80*/  SYNCS.EXCH.64 URZ, [UR7+0x230], UR4 ;  /* 0x0002300407ff75b2 */ /* 0x0004620008000100 */
[----:B------:R2:W1:Y:S01]  /*0e90*/  SYNCS.EXCH.64 URZ, [UR7+0x218], UR10 ;  /* 0x0002180a07ff75b2 */ /* 0x0004620008000100 */
[----:B------:R2:W1:Y:S02]  /*0ea0*/  SYNCS.EXCH.64 URZ, [UR7+0x238], UR4 ;  /* 0x0002380407ff75b2 */ /* 0x0004640008000100 */
[----:B--2---:R-:W-:Y:S01]  /*0eb0*/  NOP ;  /* 0x0000000000007918 */ /* 0x004fe20000000000 */
.L_x_14:
        /* <DEDUP_REMOVED lines=18> */
.L_x_15:
[----:B-1----:R-:W1:Y:S01]  /*0fe0*/  S2UR UR5, SR_CTAID.X ;  /* 0x00000000000579c3 */ /* 0x002e620000002500 */
[----:B------:R-:W-:-:S05]  /*0ff0*/  CS2R.32 R59, SR_CgaSize ;  /* 0x00000000003b7805 */ /* 0x000fca0000008a00 */
[----:B------:R-:W-:-:S05]  /*1000*/  IMAD R59, R59, -0xa0, RZ ;  /* 0xffffff603b3b7824 */ /* 0x000fca00078e02ff */
[----:B------:R-:W-:-:S14]  /*1010*/  R2UR UR9, R59 ;  /* 0x000000003b0972ca */ /* 0x000fdc00000e0000 */
[----:B------:R-:W2:Y:S01]  /*1020*/  LDCU UR9, c[0x0][UR9+0x2b0] ;  /* 0x00005600090977ac */ /* 0x000ea20008000800 */
[----:B------:R-:W-:Y:S01]  /*1030*/  NOP ;  /* 0x0000000000007918 */ /* 0x000fe20000000000 */
[----:B------:R-:W-:-:S05]  /*1040*/  CS2R.32 R59, SR_CgaSize ;  /* 0x00000000003b7805 */ /* 0x000fca0000008a00 */
[----:B------:R-:W-:-:S05]  /*1050*/  IMAD R59, R59, -0xa0, RZ ;  /* 0xffffff603b3b7824 */ /* 0x000fca00078e02ff */
[----:B------:R-:W-:-:S14]  /*1060*/  R2UR UR7, R59 ;  /* 0x000000003b0772ca */ /* 0x000fdc00000e0000 */
[----:B------:R-:W3:Y:S01]  /*1070*/  LDCU UR7, c[0x0][UR7+0x2b4] ;  /* 0x00005680070777ac */ /* 0x000ee20008000800 */
[----:B------:R-:W4:Y:S08]  /*1080*/  S2UR UR4, SR_CTAID.Y ;  /* 0x00000000000479c3 */ /* 0x000f300000002600 */
[----:B------:R-:W3:Y:S01]  /*1090*/  LDC R10, c[0x0][0xb24] ;  /* 0x0002c900ff0a7b82 */ /* 0x000ee20000000800 */
[----:B-1----:R-:W-:-:S02]  /*10a0*/  I2FP.F32.U32 R59, UR5 ;  /* 0x00000005003b7c45 */ /* 0x002fc40008201000 */
[----:B------:R-:W-:-:S05]  /*10b0*/  CS2R.32 R3, SR_CgaSize ;  /* 0x0000000000037805 */ /* 0x000fca0000008a00 */
[----:B------:R-:W-:-:S06]  /*10c0*/  IMAD R3, R3, -0xa0, RZ ;  /* 0xffffff6003037824 */ /* 0x000fcc00078e02ff */
[----:B------:R-:W1:Y:S01]  /*10d0*/  LDC R3, c[0x0][R3+0x2a0] ;  /* 0x0000a80003037b82 */ /* 0x000e620000000800 */
[----:B------:R-:W-:Y:S01]  /*10e0*/  MOV R21, UR5 ;  /* 0x0000000500157c02 */ /* 0x000fe20008000f00 */
[----:B--2---:R-:W-:Y:S01]  /*10f0*/  FMUL R59, R59, UR9 ;  /* 0x000000093b3b7c20 */ /* 0x004fe20008400000 */
[----:B----4-:R-:W-:Y:S02]  /*1100*/  I2FP.F32.U32 R58, UR4 ;  /* 0x00000004003a7c45 */ /* 0x010fe40008201000 */
[----:B------:R-:W-:-:S05]  /*1110*/  CS2R.32 R2, SR_CgaSize ;  /* 0x0000000000027805 */ /* 0x000fca0000008a00 */
[----:B------:R-:W-:-:S06]  /*1120*/  IMAD R2, R2, -0xa0, RZ ;  /* 0xffffff6002027824 */ /* 0x000fcc00078e02ff */
[----:B------:R-:W2:Y:S01]  /*1130*/  LDC R2, c[0x0][R2+0x2a4] ;  /* 0x0000a90002027b82 */ /* 0x000ea20000000800 */
[----:B------:R-:W-:Y:S01]  /*1140*/  MOV R20, UR4 ;  /* 0x0000000400147c02 */ /* 0x000fe20008000f00 */
[----:B------:R-:W4:Y:S01]  /*1150*/  F2I.U32.TRUNC.NTZ R59, R59 ;  /* 0x0000003b003b7305 */ /* 0x000f22000020f000 */
[----:B---3--:R-:W-:-:S05]  /*1160*/  FMUL R58, R58, UR7 ;  /* 0x000000073a3a7c20 */ /* 0x008fca0008400000 */
[----:B------:R-:W-:Y:S01]  /*1170*/  BAR.SYNC.DEFER_BLOCKING 0x0 ;  /* 0x0000000000007b1d */ /* 0x000fe20000010000 */
[----:B------:R-:W-:-:S05]  /*1180*/  ISETP.GE.AND P0, PT, R10, 0x1, PT ;  /* 0x000000010a00780c */ /* 0x000fca0003f06270 */
[----:B------:R-:W3:Y:S02]  /*1190*/  F2I.U32.TRUNC.NTZ R58, R58 ;  /* 0x0000003a003a7305 */ /* 0x000ee4000020f000 */
[----:B------:R-:W2:Y:S01]  /*11a0*/  S2UR UR36, SR_CTAID.Z ;  /* 0x00000000002479c3 */ /* 0x000ea20000002700 */
[----:B----4-:R-:W-:-:S05]  /*11b0*/  IADD3 R59, PT, PT, -R59, RZ, RZ ;  /* 0x000000ff3b3b7210 */ /* 0x010fca0007ffe1ff */
[----:B-1----:R-:W-:Y:S01]  /*11c0*/  IMAD R59, R3, R59, UR5 ;  /* 0x00000005033b7e24 */ /* 0x002fe2000f8e023b */
[----:B---3--:R-:W-:-:S05]  /*11d0*/  IADD3 R58, PT, PT, -R58, RZ, RZ ;  /* 0x000000ff3a3a7210 */ /* 0x008fca0007ffe1ff */
[----:B--2---:R-:W-:Y:S01]  /*11e0*/  IMAD R58, R2, R58, UR4 ;  /* 0x00000004023a7e24 */ /* 0x004fe2000f8e023a */
[----:B------:R-:W-:Y:S06]  /*11f0*/  @!P0 BRA `(.L_x_16) ;  /* 0x0000000000b88947 */ /* 0x000fec0003800000 */
[----:B------:R-:W1:Y:S01]  /*1200*/  LDC.64 R4, c[0x0][0xb18] ;  /* 0x0002c600ff047b82 */ /* 0x000e620000000a00 */
[----:B------:R-:W-:-:S07]  /*1210*/  ISETP.NE.AND P0, PT, R10, 0x1, PT ;  /* 0x000000010a00780c */ /* 0x000fce0003f05270 */
[----:B------:R-:W2:Y:S08]  /*1220*/  LDC R9, c[0x0][0xb0c] ;  /* 0x0002c300ff097b82 */ /* 0x000eb00000000800 */
[----:B------:R-:W3:Y:S08]  /*1230*/  LDC R12, c[0x0][0x370] ;  /* 0x0000dc00ff0c7b82 */ /* 0x000ef00000000800 */
[----:B------:R-:W4:Y:S01]  /*1240*/  LDC R11, c[0x0][0x374] ;  /* 0x0000dd00ff0b7b82 */ /* 0x000f220000000800 */
[----:B-1----:R-:W-:-:S07]  /*1250*/  ISETP.NE.AND P1, PT, R4, 0x1, PT ;  /* 0x000000010400780c */ /* 0x002fce0003f25270 */
[----:B------:R-:W3:Y:S01]  /*1260*/  LDC.64 R6, c[0x0][0xb10] ;  /* 0x0002c400ff067b82 */ /* 0x000ee20000000a00 */
[----:B--2---:R-:W-:-:S07]  /*1270*/  ISETP.NE.AND P2, PT, R9, 0x1, PT ;  /* 0x000000010900780c */ /* 0x004fce0003f45270 */
[----:B------:R-:W1:Y:S08]  /*1280*/  LDC R8, c[0x0][0xb20] ;  /* 0x0002c800ff087b82 */ /* 0x000e700000000800 */
[----:B------:R-:W2:Y:S01]  /*1290*/  LDC.64 R2, c[0x0][0xb28] ;  /* 0x0002ca00ff027b82 */ /* 0x000ea20000000a00 */
[----:B----4-:R-:W-:-:S04]  /*12a0*/  IMAD.HI.U32 R13, R11, R5, RZ ;  /* 0x000000050b0d7227 */ /* 0x010fc800078e00ff */
[----:B------:R-:W-:-:S04]  /*12b0*/  IMAD.HI.U32 R5, R20, R5, RZ ;  /* 0x0000000514057227 */ /* 0x000fc800078e00ff */
[----:B---3--:R-:W-:-:S05]  /*12c0*/  IMAD.HI.U32 R14, R12, R6, RZ ;  /* 0x000000060c0e7227 */ /* 0x008fca00078e00ff */
[-C--:B------:R-:W-:Y:S01]  /*12d0*/  @P2 SHF.R.U32.HI R12, RZ, R7.reuse, R14 ;  /* 0x00000007ff0c2219 */ /* 0x080fe2000001160e */
[----:B------:R-:W-:Y:S01]  /*12e0*/  IMAD.HI.U32 R14, R21, R6, RZ ;  /* 0x00000006150e7227 */ /* 0x000fe200078e00ff */
[-C--:B-1----:R-:W-:Y:S02]  /*12f0*/  @P1 SHF.R.U32.HI R11, RZ, R8.reuse, R13 ;  /* 0x00000008ff0b1219 */ /* 0x082fe4000001160d */
[----:B------:R-:W-:Y:S02]  /*1300*/  SHF.R.U32.HI R5, RZ, R8, R5 ;  /* 0x00000008ff057219 */ /* 0x000fe40000011605 */
[----:B------:R-:W-:Y:S02]  /*1310*/  SHF.R.U32.HI R14, RZ, R7, R14 ;  /* 0x00000007ff0e7219 */ /* 0x000fe4000001160e */
[----:B------:R-:W-:Y:S01]  /*1320*/  SEL R5, R20, R5, !P1 ;  /* 0x0000000514057207 */ /* 0x000fe20004800000 */
[----:B--2---:R-:W-:Y:S01]  /*1330*/  IMAD.HI.U32 R13, R11, R2, RZ ;  /* 0x000000020b0d7227 */ /* 0x004fe200078e00ff */
[----:B------:R-:W-:-:S03]  /*1340*/  SEL R14, R21, R14, !P2 ;  /* 0x0000000e150e7207 */ /* 0x000fc60005000000 */
[----:B------:R-:W-:Y:S01]  /*1350*/  IMAD.HI.U32 R6, R12, R2, RZ ;  /* 0x000000020c067227 */ /* 0x000fe200078e00ff */
[----:B------:R-:W-:-:S04]  /*1360*/  @P0 SHF.R.U32.HI R11, RZ, R3, R13 ;  /* 0x00000003ff0b0219 */ /* 0x000fc8000001160d */
[----:B------:R-:W-:Y:S01]  /*1370*/  @P0 SHF.R.U32.HI R12, RZ, R3, R6 ;  /* 0x00000003ff0c0219 */ /* 0x000fe20000011606 */
[----:B------:R-:W-:-:S04]  /*1380*/  IMAD R11, R11, R10, RZ ;  /* 0x0000000a0b0b7224 */ /* 0x000fc800078e02ff */
[----:B------:R-:W-:Y:S01]  /*1390*/  IMAD R6, R12, R10, RZ ;  /* 0x0000000a0c067224 */ /* 0x000fe200078e02ff */
[----:B------:R-:W-:-:S04]  /*13a0*/  ISETP.GE.AND P1, PT, R5, R11, PT ;  /* 0x0000000b0500720c */ /* 0x000fc80003f26270 */
[----:B------:R-:W-:Y:S01]  /*13b0*/  ISETP.GE.OR P1, PT, R14, R6, P1 ;  /* 0x000000060e00720c */ /* 0x000fe20000f26670 */
[----:B------:R-:W-:-:S05]  /*13c0*/  IMAD.HI.U32 R6, R5, R2, RZ ;  /* 0x0000000205067227 */ /* 0x000fca00078e00ff */
[----:B------:R-:W-:-:S04]  /*13d0*/  SHF.R.U32.HI R6, RZ, R3, R6 ;  /* 0x00000003ff067219 */ /* 0x000fc80000011606 */
[----:B------:R-:W-:-:S03]  /*13e0*/  SEL R6, R5, R6, !P0 ;  /* 0x0000000605067207 */ /* 0x000fc60004000000 */
[----:B------:R-:W-:Y:S01]  /*13f0*/  @!P1 IMAD.HI.U32 R7, R14, R2, RZ ;  /* 0x000000020e079227 */ /* 0x000fe200078e00ff */
[----:B------:R-:W-:-:S04]  /*1400*/  IADD3 R2, PT, PT, -R6, RZ, RZ ;  /* 0x000000ff06027210 */ /* 0x000fc80007ffe1ff */
[----:B------:R-:W-:Y:S01]  /*1410*/  @!P1 SHF.R.U32.HI R3, RZ, R3, R7 ;  /* 0x00000003ff039219 */ /* 0x000fe20000011607 */
[----:B------:R-:W-:Y:S01]  /*1420*/  IMAD R2, R10, R2, R5 ;  /* 0x000000020a027224 */ /* 0x000fe200078e0205 */
[----:B------:R-:W-:Y:S02]  /*1430*/  IADD3 R7, PT, PT, -R5, RZ, RZ ;  /* 0x000000ff05077210 */ /* 0x000fe40007ffe1ff */
[----:B------:R-:W-:-:S03]  /*1440*/  @!P1 SEL R3, R14, R3, !P0 ;  /* 0x000000030e039207 */ /* 0x000fc60004000000 */
[----:B------:R-:W-:Y:S02]  /*1450*/  IMAD R7, R4, R7, R20 ;  /* 0x0000000704077224 */ /* 0x000fe400078e0214 */
[--C-:B------:R-:W-:Y:S02]  /*1460*/  @!P1 IMAD.IADD R6, R6, 0x1, -R3.reuse ;  /* 0x0000000106069824 */ /* 0x100fe400078e0a03 */
[----:B------:R-:W-:Y:S01]  /*1470*/  @!P1 IMAD R3, R2, R12, R3 ;  /* 0x0000000c02039224 */ /* 0x000fe200078e0203 */
[----:B------:R-:W-:Y:S01]  /*1480*/  IADD3 R2, PT, PT, -R14, RZ, RZ ;  /* 0x000000ff0e027210 */ /* 0x000fe20007ffe1ff */
[----:B------:R-:W-:Y:S02]  /*1490*/  @!P1 IMAD R5, R6, R10, R14 ;  /* 0x0000000a06059224 */ /* 0x000fe400078e020e */
[----:B------:R-:W-:Y:S02]  /*14a0*/  @!P1 IMAD.MOV.U32 R14, RZ, RZ, R3 ;  /* 0x000000ffff0e9224 */ /* 0x000fe400078e0003 */
[----:B------:R-:W-:-:S02]  /*14b0*/  IMAD R2, R9, R2, R21 ;  /* 0x0000000209027224 */ /* 0x000fc400078e0215 */
[----:B------:R-:W-:Y:S02]  /*14c0*/  IMAD R20, R5, R4, R7 ;  /* 0x0000000405147224 */ /* 0x000fe400078e0207 */
[----:B------:R-:W-:Y:S02]  /*14d0*/  IMAD R21, R14, R9, R2 ;  /* 0x000000090e157224 */ /* 0x000fe400078e0202 */
.L_x_16:
[----:B------:R-:W1:Y:S01]  /*14e0*/  LDCU UR4, c[0x0][0xb30] ;  /* 0x00016600ff0477ac */ /* 0x000e620008000800 */
[----:B------:R-:W2:Y:S08]  /*14f0*/  S2UR UR37, SR_CgaCtaId ;  /* 0x00000000002579c3 */ /* 0x000eb00000008800 */
[----:B------:R-:W3:Y:S01]  /*1500*/  LDC R26, c[0x0][0xb24] ;  /* 0x0002c900ff1a7b82 */ /* 0x000ee20000000800 */
[----:B-1----:R-:W-:-:S09]  /*1510*/  UISETP.NE.AND UP1, UPT, UR4, 0x1, UPT ;  /* 0x000000010400788c */ /* 0x002fd2000bf25270 */
[----:B--2---:R-:W-:Y:S05]  /*1520*/  BRA.U UP1, `(.L_x_17) ;  /* 0x0000000101407547 */ /* 0x004fea000b800000 */
[----:B------:R-:W1:Y:S08]  /*1530*/  LDC.64 R4, c[0x0][0xb10] ;  /* 0x0002c400ff047b82 */ /* 0x000e700000000a00 */
[----:B------:R-:W2:Y:S08]  /*1540*/  LDC.64 R2, c[0x0][0xb18] ;  /* 0x0002c600ff027b82 */ /* 0x000eb00000000a00 */
[----:B------:R-:W4:Y:S08]  /*1550*/  LDC R6, c[0x0][0xb20] ;  /* 0x0002c800ff067b82 */ /* 0x000f300000000800 */
[----:B------:R-:W3:Y:S01]  /*1560*/  LDC R7, c[0x0][0xb0c] ;  /* 0x0002c300ff077b82 */ /* 0x000ee20000000800 */
[----:B-1----:R-:W-:-:S05]  /*1570*/  IMAD.HI.U32 R4, R21, R4, RZ ;  /* 0x0000000415047227 */ /* 0x002fca00078e00ff */
[----:B------:R-:W-:Y:S01]  /*1580*/  SHF.R.U32.HI R4, RZ, R5, R4 ;  /* 0x00000005ff047219 */ /* 0x000fe20000011604 */
[----:B--2---:R-:W-:Y:S01]  /*1590*/  IMAD.HI.U32 R3, R20, R3, RZ ;  /* 0x0000000314037227 */ /* 0x004fe200078e00ff */
[----:B------:R-:W-:-:S04]  /*15a0*/  ISETP.NE.AND P0, PT, R2, 0x1, PT ;  /* 0x000000010200780c */ /* 0x000fc80003f05270 */
[----:B----4-:R-:W-:-:S04]  /*15b0*/  SHF.R.U32.HI R3, RZ, R6, R3 ;  /* 0x00000006ff037219 */ /* 0x010fc80000011603 */
[----:B------:R-:W-:Y:S02]  /*15c0*/  SEL R3, R20, R3, !P0 ;  /* 0x0000000314037207 */ /* 0x000fe40004000000 */
[----:B---3--:R-:W-:-:S04]  /*15d0*/  ISETP.NE.AND P1, PT, R7, 0x1, PT ;  /* 0x000000010700780c */ /* 0x008fc80003f25270 */
[----:B------:R-:W-:-:S05]  /*15e0*/  SEL R4, R21, R4, !P1 ;  /* 0x0000000415047207 */ /* 0x000fca0004800000 */
[----:B------:R-:W-:Y:S02]  /*15f0*/  IMAD.IADD R5, R3, 0x1, -R4 ;  /* 0x0000000103057824 */ /* 0x000fe400078e0a04 */
[----:B------:R-:W-:Y:S02]  /*1600*/  IMAD.IADD R3, R4, 0x1, -R3 ;  /* 0x0000000104037824 */ /* 0x000fe400078e0a03 */
[----:B------:R-:W-:Y:S02]  /*1610*/  IMAD R21, R5, R7, R21 ;  /* 0x0000000705157224 */ /* 0x000fe400078e0215 */
[----:B------:R-:W-:-:S07]  /*1620*/  IMAD R20, R3, R2, R20 ;  /* 0x0000000203147224 */ /* 0x000fce00078e0214 */
.L_x_17:
[----:B------:R-:W-:Y:S01]  /*1630*/  BAR.SYNC.DEFER_BLOCKING 0x0 ;  /* 0x0000000000007b1d */ /* 0x000fe20000010000 */
[----:B------:R-:W-:Y:S01]  /*1640*/  UISETP.NE.AND UP1, UPT, UR8, 0x2, UPT ;  /* 0x000000020800788c */ /* 0x000fe2000bf25270 */
[----:B------:R-:W-:Y:S02]  /*1650*/  ISETP.NE.OR P5, PT, R0, 0x2, !P5 ;  /* 0x000000020000780c */ /* 0x000fe40006fa5670 */
[----:B------:R-:W-:-:S06]  /*1660*/  LOP3.LUT R2, R70, 0x1f, RZ, 0xc0, !PT ;  /* 0x0000001f46027812 */ /* 0x000fcc00078ec0ff */
[----:B------:R-:W-:Y:S05]  /*1670*/  BRA.U UP1, `(.L_x_18) ;  /* 0x0000001d016c7547 */ /* 0x000fea000b800000 */
[----:B------:R-:W1:Y:S01]  /*1680*/  LDCU UR13, c[0x0][0x38c] ;  /* 0x00007180ff0d77ac */ /* 0x000e620008000800 */
[----:B------:R-:W2:Y:S01]  /*1690*/  LDC R8, c[0x0][0x370] ;  /* 0x0000dc00ff087b82 */ /* 0x000ea20000000800 */
[----:B------:R-:W-:Y:S01]  /*16a0*/  PLOP3.LUT P1, PT, PT, PT, UP2, 0x80, 0x8 ;  /* 0x000000000008781c */ /* 0x000fe20003f2f028 */
[----:B------:R-:W-:Y:S01]  /*16b0*/  IMAD.MOV.U32 R15, RZ, RZ, 0x1 ;  /* 0x00000001ff0f7424 */ /* 0x000fe200078e00ff */
[----:B------:R-:W-:Y:S01]  /*16c0*/  ISETP.EQ.OR P4, PT, R2, RZ, P5 ;  /* 0x000000ff0200720c */ /* 0x000fe20002f82670 */
[----:B------:R-:W-:Y:S01]  /*16d0*/  IMAD.MOV.U32 R14, RZ, RZ, RZ ;  /* 0x000000ffff0e7224 */ /* 0x000fe200078e00ff */
[----:B------:R-:W-:Y:S02]  /*16e0*/  PLOP3.LUT P1, PT, P1, PT, PT, 0x8, 0x80 ;  /* 0x000000000080781c */ /* 0x000fe40000f2e170 */
[----:B------:R-:W-:Y:S01]  /*16f0*/  CS2R R12, SRZ ;  /* 0x00000000000c7805 */ /* 0x000fe2000001ff00 */
[----:B------:R-:W-:Y:S01]  /*1700*/  IMAD.MOV.U32 R11, RZ, RZ, 0x1 ;  /* 0x00000001ff0b7424 */ /* 0x000fe200078e00ff */
[----:B------:R-:W4:Y:S01]  /*1710*/  LDC R0, c[0x0][0x374] ;  /* 0x0000dd00ff007b82 */ /* 0x000f220000000800 */
[----:B------:R-:W2:Y:S01]  /*1720*/  LDCU.64 UR22, c[0x0][0x348] ;  /* 0x00006900ff1677ac */ /* 0x000ea20008000a00 */
[----:B------:R-:W-:Y:S01]  /*1730*/  UMOV UR6, URZ ;  /* 0x000000ff00067c82 */ /* 0x000fe20008000000 */
[----:B-1----:R-:W-:-:S04]  /*1740*/  UIADD3 UR5, UPT, UPT, UR13, 0x1f, URZ ;  /* 0x0000001f0d057890 */ /* 0x002fc8000fffe0ff */
[----:B------:R-:W-:-:S04]  /*1750*/  USHF.R.S32.HI UR4, URZ, 0x1f, UR5 ;  /* 0x0000001fff047899 */ /* 0x000fc80008011405 */
[----:B------:R-:W-:-:S04]  /*1760*/  ULEA.HI UR4, UR4, UR5, URZ, 0x5 ;  /* 0x0000000504047291 */ /* 0x000fc8000f8f28ff */
[----:B------:R-:W-:Y:S02]  /*1770*/  USHF.R.S32.HI UR15, URZ, 0x5, UR4 ;  /* 0x00000005ff0f7899 */ /* 0x000fe40008011404 */
[----:B------:R-:W-:Y:S02]  /*1780*/  UIADD3 UR4, UPT, UPT, UR13, -0x1, URZ ;  /* 0xffffffff0d047890 */ /* 0x000fe4000fffe0ff */
[----:B------:R-:W-:Y:S02]  /*1790*/  UISETP.LT.U32.AND UP0, UPT, UR15, 0x1a, UPT ;  /* 0x0000001a0f00788c */ /* 0x000fe4000bf01070 */
[----:B------:R-:W-:Y:S02]  /*17a0*/  UISETP.GE.U32.AND UP1, UPT, UR4, -0x3f, UPT ;  /* 0xffffffc10400788c */ /* 0x000fe4000bf26070 */
[----:B------:R-:W-:Y:S02]  /*17b0*/  USEL UR14, UR15, 0x1a, UP0 ;  /* 0x0000001a0f0e7887 */ /* 0x000fe40008000000 */
[----:B------:R-:W-:-:S02]  /*17c0*/  UIADD3 UR13, UPT, UPT, UR13, 0x3e, URZ ;  /* 0x0000003e0d0d7890 */ /* 0x000fc4000fffe0ff */
[----:B------:R-:W-:Y:S02]  /*17d0*/  UIADD3 UR5, UPT, UPT, UR14, -0x1, URZ ;  /* 0xffffffff0e057890 */ /* 0x000fe4000fffe0ff */
[----:B------:R-:W-:-:S03]  /*17e0*/  UIADD3 UR7, UPT, UPT, UR15, -UR14, URZ ;  /* 0x8000000e0f077290 */ /* 0x000fc6000fffe0ff */
[----:B------:R-:W-:-:S04]  /*17f0*/  @UP1 UIADD3 UR5, UPT, UPT, UR14, URZ, URZ ;  /* 0x000000ff0e051290 */ /* 0x000fc8000fffe0ff */
[----:B--2---:R-:W-:-:S12]  /*1800*/  UIADD3 UR5, UPT, UPT, UR5, 0x1, URZ ;  /* 0x0000000105057890 */ /* 0x004fd8000fffe0ff */
.L_x_36:
[----:B------:R-:W-:Y:S01]  /*1810*/  UISETP.NE.AND UP0, UPT, UR37, URZ, UPT ;  /* 0x000000ff2500728c */ /* 0x000fe2000bf05270 */
[----:B------:R-:W1:Y:S08]  /*1820*/  S2UR UR37, SR_CgaCtaId ;  /* 0x00000000002579c3 */ /* 0x000e700000008800 */
[----:B------:R-:W-:Y:S05]  /*1830*/  BRA.U UP0, `(.L_x_19) ;  /* 0x0000000100347547 */ /* 0x000fea000b800000 */
[----:B------:R-:W2:Y:S01]  /*1840*/  S2R R2, SR_CgaCtaId ;  /* 0x0000000000027919 */ /* 0x000ea20000008800 */
[----:B------:R-:W-:-:S04]  /*1850*/  MOV R3, 0x400 ;  /* 0x0000040000037802 */ /* 0x000fc80000000f00 */
[----:B--2---:R-:W-:Y:S02]  /*1860*/  LEA R2, R2, R3, 0x18 ;  /* 0x0000000302027211 */ /* 0x004fe400078ec0ff */
[----:B------:R-:W-:-:S03]  /*1870*/  SHF.L.U32 R3, R11, 0x1f, RZ ;  /* 0x0000001f0b037819 */ /* 0x000fc600000006ff */
[----:B------:R-:W-:-:S04]  /*1880*/  IMAD R2, R12, 0x8, R2 ;  /* 0x000000080c027824 */ /* 0x000fc800078e0202 */
[----:B------:R-:W2:Y:S02]  /*1890*/  SYNCS.PHASECHK.TRANS64.TRYWAIT P0, [R2+URZ+0x250], R3 ;  /* 0x00025003020075a7 */ /* 0x000ea400080011ff */
[----:B--2---:R-:W-:Y:S05]  /*18a0*/  @!P0 BRA `(.L_x_20) ;  /* 0x0000006000c88947 */ /* 0x004fea0003800000 */
.L_x_138:
[----:B------:R-:W-:Y:S01]  /*18b0*/  VIADD R12, R12, 0x1 ;  /* 0x000000010c0c7836 */ /* 0x000fe20000000000 */
[----:B------:R2:W-:Y:S04]  /*18c0*/  SYNCS.ARRIVE.TRANS64.A1T0 RZ, [R2+URZ+0x240], RZ ;  /* 0x000240ff02ff79a7 */ /* 0x0005e800081000ff */
[----:B------:R-:W-:-:S04]  /*18d0*/  ISETP.NE.AND P0, PT, R12, 0x2, PT ;  /* 0x000000020c00780c */ /* 0x000fc80003f05270 */
[----:B------:R-:W-:Y:S02]  /*18e0*/  SEL R12, R12, RZ, P0 ;  /* 0x000000ff0c0c7207 */ /* 0x000fe40000000000 */
[----:B--2---:R-:W-:-:S04]  /*18f0*/  SEL R2, RZ, 0x1, P0 ;  /* 0x00000001ff027807 */ /* 0x004fc80000000000 */
[----:B------:R-:W-:-:S07]  /*1900*/  LOP3.LUT R11, R11, R2, RZ, 0x3c, !PT ;  /* 0x000000020b0b7212 */ /* 0x000fce00078e3cff */
.L_x_19:
[----:B------:R-:W-:Y:S01]  /*1910*/  UMOV UR4, 0x400 ;  /* 0x0000040000047882 */ /* 0x000fe20000000000 */
[----:B------:R-:W-:Y:S01]  /*1920*/  SHF.L.U32 R2, R15, 0x1f, RZ ;  /* 0x0000001f0f027819 */ /* 0x000fe200000006ff */
[----:B-1----:R-:W-:Y:S01]  /*1930*/  ULEA UR4, UR37, UR4, 0x18 ;  /* 0x0000000425047291 */ /* 0x002fe2000f8ec0ff */
[----:B------:R-:W-:Y:S01]  /*1940*/  R2UR UR35, R21 ;  /* 0x00000000152372ca */ /* 0x000fe200000e0000 */
[----:B------:R-:W-:Y:S01]  /*1950*/  UISETP.GE.U32.AND UP0, UPT, UR13, 0x3f, UPT ;  /* 0x0000003f0d00788c */ /* 0x000fe2000bf06070 */
[----:B------:R-:W-:Y:S01]  /*1960*/  R2UR UR11, R20 ;  /* 0x00000000140b72ca */ /* 0x000fe200000e0000 */
[----:B------:R-:W-:Y:S01]  /*1970*/  ULEA UR8, UR6, UR4, 0x3 ;  /* 0x0000000406087291 */ /* 0x000fe2000f8e18ff */
[----:B------:R-:W-:-:S08]  /*1980*/  UMOV UR24, URZ ;  /* 0x000000ff00187c82 */ /* 0x000fd00008000000 */
[----:B------:R1:W2:Y:S01]  /*1990*/  SYNCS.PHASECHK.TRANS64.TRYWAIT P0, [UR8+0xd0], R2 ;  /* 0x0000d002ff0075a7 */ /* 0x0002a20008001108 */
[----:B------:R-:W-:Y:S02]  /*19a0*/  USHF.L.U32 UR35, UR35, 0x6, URZ ;  /* 0x0000000623237899 */ /* 0x000fe400080006ff */
[----:B------:R-:W-:Y:S01]  /*19b0*/  USHF.L.U32 UR11, UR11, 0x6, URZ ;  /* 0x000000060b0b7899 */ /* 0x000fe200080006ff */
[----:B------:R-:W-:Y:S11]  /*19c0*/  BRA.U !UP0, `(.L_x_21) ;  /* 0x0000000108a47547 */ /* 0x000ff6000b800000 */
[----:B------:R-:W-:Y:S01]  /*19d0*/  UMOV UR16, URZ ;  /* 0x000000ff00107c82 */ /* 0x000fe20008000000 */
[----:B------:R-:W-:-:S05]  /*19e0*/  UMOV UR17, UR6 ;  /* 0x0000000600117c82 */ /* 0x000fca0008000000 */
.L_x_26:
[----:B-1----:R-:W-:Y:S01]  /*19f0*/  ULEA UR33, UR17, UR4, 0x3 ;  /* 0x0000000411217291 */ /* 0x002fe2000f8e18ff */
[----:B--2---:R-:W-:Y:S01]  /*1a00*/  @!P5 MOV R3, 0x2000 ;  /* 0x000020000003d802 */ /* 0x004fe20000000f00 */
[----:B--2---:R-:W-:Y:S10]  /*1a10*/  @P0 BRA `(.L_x_22) ;  /* 0x00000000000c0947 */ /* 0x004ff40003800000 */
[----:B------:R-:W-:-:S04]  /*1a20*/  SHF.L.U32 R4, R15, 0x1f, RZ ;  /* 0x0000001f0f047819 */ /* 0x000fc800000006ff */
[----:B------:R-:W2:Y:S02]  /*1a30*/  SYNCS.PHASECHK.TRANS64.TRYWAIT P0, [UR33+0xd0], R4 ;  /* 0x0000d004ff0075a7 */ /* 0x000ea40008001121 */
[----:B--2---:R-:W-:Y:S05]  /*1a40*/  @!P0 BRA `(.L_x_23) ;  /* 0x0000006000748947 */ /* 0x004fea0003800000 */
.L_x_22:
[----:B------:R2:W-:Y:S01]  /*1a50*/  @!P5 SYNCS.ARRIVE.TRANS64 RZ, [UR33], R3 ;  /* 0x00000003ffffd9a7 */ /* 0x0005e20008000021 */
[----:B------:R-:W-:Y:S04]  /*1a60*/  BSSY.RECONVERGENT B0, `(.L_x_24) ;  /* 0x0000003000007945 */ /* 0x000fe80003800200 */
[----:B------:R-:W-:Y:S05]  /*1a70*/  @P4 BRA `(.L_x_25) ;  /* 0x0000000000044947 */ /* 0x000fea0003800000 */
[----:B------:R-:W-:Y:S05]  /*1a80*/  BPT.TRAP 0x1 ;  /* 0x000000040000795c */ /* 0x000fea0000300000 */
.L_x_25:
[----:B------:R-:W-:Y:S05]  /*1a90*/  BSYNC.RECONVERGENT B0 ;  /* 0x0000000000007941 */ /* 0x000fea0003800200 */
.L_x_24:
[----:B------:R-:W-:Y:S02]  /*1aa0*/  UIADD3 UR6, UPT, UPT, UR17, 0x1, URZ ;  /* 0x0000000111067890 */ /* 0x000fe4000fffe0ff */
[----:B------:R-:W-:Y:S02]  /*1ab0*/  UIADD3 UR26, UP1, UPT, UR22, 0x80, URZ ;  /* 0x00000080161a7890 */ /* 0x000fe4000ff3e0ff */
[----:B------:R-:W-:Y:S02]  /*1ac0*/  UISETP.NE.AND UP0, UPT, UR6, 0x1a, UPT ;  /* 0x0000001a0600788c */ /* 0x000fe4000bf05270 */
[----:B------:R-:W-:Y:S02]  /*1ad0*/  USHF.L.U32 UR34, UR16, 0x5, URZ ;  /* 0x0000000510227899 */ /* 0x000fe400080006ff */
[----:B------:R-:W-:Y:S02]  /*1ae0*/  USEL UR9, URZ, 0x1, UP0 ;  /* 0x00000001ff097887 */ /* 0x000fe40008000000 */
[----:B------:R-:W-:-:S02]  /*1af0*/  USEL UR6, UR6, URZ, UP0 ;  /* 0x000000ff06067287 */ /* 0x000fc40008000000 */
[----:B------:R-:W-:Y:S02]  /*1b00*/  UIADD3 UR20, UP0, UPT, UR22, 0x180, URZ ;  /* 0x0000018016147890 */ /* 0x000fe4000ff1e0ff */
[----:B------:R-:W-:Y:S01]  /*1b10*/  ULEA UR8, UR6, UR4, 0x3 ;  /* 0x0000000406087291 */ /* 0x000fe2000f8e18ff */
[----:B------:R-:W-:Y:S01]  /*1b20*/  LOP3.LUT R15, R15, UR9, RZ, 0x3c, !PT ;  /* 0x000000090f0f7c12 */ /* 0x000fe2000f8e3cff */
[----:B------:R-:W-:Y:S02]  /*1b30*/  UIADD3.X UR27, UPT, UPT, URZ, UR23, URZ, UP1, !UPT ;  /* 0x00000017ff1b7290 */ /* 0x000fe40008ffe4ff */
[----:B------:R-:W-:Y:S01]  /*1b40*/  UIADD3.X UR21, UPT, UPT, URZ, UR23, URZ, UP0, !UPT ;  /* 0x00000017ff157290 */ /* 0x000fe200087fe4ff */
[----:B-1----:R-:W-:Y:S01]  /*1b50*/  SHF.L.U32 R2, R15, 0x1f, RZ ;  /* 0x0000001f0f027819 */ /* 0x002fe200000006ff */
[----:B------:R-:W-:Y:S01]  /*1b60*/  UMOV UR18, 0x0 ;  /* 0x0000000000127882 */ /* 0x000fe20000000000 */
[----:B------:R-:W-:Y:S01]  /*1b70*/  UMOV UR19, 0x10000000 ;  /* 0x1000000000137882 */ /* 0x000fe20000000000 */
[----:B------:R-:W-:Y:S01]  /*1b80*/  UMOV UR12, UR36 ;  /* 0x00000024000c7c82 */ /* 0x000fe20008000000 */
[----:B------:R1:W1:Y:S01]  /*1b90*/  SYNCS.PHASECHK.TRANS64.TRYWAIT P0, [UR8+0xd0], R2 ;  /* 0x0000d002ff0075a7 */ /* 0x0002620008001108 */
[----:B------:R-:W-:Y:S01]  /*1ba0*/  ULEA UR8, UR17, UR4, 0xc ;  /* 0x0000000411087291 */ /* 0x000fe2000f8e60ff */
[----:B------:R-:W-:Y:S01]  /*1bb0*/  UMOV UR9, UR33 ;  /* 0x0000002100097c82 */ /* 0x000fe20008000000 */
[----:B------:R-:W-:-:S02]  /*1bc0*/  UMOV UR10, UR34 ;  /* 0x00000022000a7c82 */ /* 0x000fc40008000000 */
[----:B------:R-:W-:Y:S02]  /*1bd0*/  UIADD3 UR32, UPT, UPT, UR8, 0x3600, URZ ;  /* 0x0000360008207890 */ /* 0x000fe4000fffe0ff */
[----:B------:R-:W-:Y:S02]  /*1be0*/  UIADD3 UR8, UPT, UPT, UR8, 0x1d600, URZ ;  /* 0x0001d60008087890 */ /* 0x000fe4000fffe0ff */
[----:B------:R-:W-:Y:S01]  /*1bf0*/  UIADD3 UR16, UPT, UPT, UR16, 0x1, URZ ;  /* 0x0000000110107890 */ /* 0x000fe2000fffe0ff */
[----:B------:R-:W-:Y:S01]  /*1c00*/  UMOV UR24, UR5 ;  /* 0x0000000500187c82 */ /* 0x000fe20008000000 */
[----:B------:R-:W-:Y:S02]  /*1c10*/  UMOV UR17, UR6 ;  /* 0x0000000600117c82 */ /* 0x000fe40008000000 */
[----:B------:R-:W-:Y:S01]  /*1c20*/  UISETP.NE.AND UP0, UPT, UR16, UR5, UPT ;  /* 0x000000051000728c */ /* 0x000fe2000bf05270 */
[----:B------:R1:W-:Y:S02]  /*1c30*/  UTMALDG.3D [UR32], [UR26], desc[UR18] ;  /* 0x000012201a0075b4 */ /* 0x0003e40008011000 */
[----:B------:R1:W-:Y:S06]  /*1c40*/  UTMALDG.3D [UR8], [UR20], desc[UR18] ;  /* 0x00001208140075b4 */ /* 0x0003ec0008011000 */
[----:B------:R-:W-:Y:S05]  /*1c50*/  BRA.U UP0, `(.L_x_26) ;  /* 0xfffffffd00647547 */ /* 0x000fea000b83ffff */
.L_x_21:
[----:B-1----:R-:W-:Y:S01]  /*1c60*/  ULEA UR8, UR6, UR4, 0x3 ;  /* 0x0000000406087291 */ /* 0x002fe2000f8e18ff */
[----:B------:R-:W-:Y:S01]  /*1c70*/  SHF.L.U32 R2, R15, 0x1f, RZ ;  /* 0x0000001f0f027819 */ /* 0x000fe200000006ff */
[----:B------:R-:W-:Y:S01]  /*1c80*/  @!P1 SYNCS.ARRIVE.TRANS64.A1T0 RZ, [UR4+0x1d8], RZ ;  /* 0x0001d8ffffff99a7 */ /* 0x000fe20008100004 */
[----:B------:R-:W-:-:S06]  /*1c90*/  UISETP.GT.AND UP0, UPT, UR15, UR14, UPT ;  /* 0x0000000e0f00728c */ /* 0x000fcc000bf04270 */
[----:B--2---:R1:W2:Y:S03]  /*1ca0*/  SYNCS.PHASECHK.TRANS64.TRYWAIT P0, [UR8+0xd0], R2 ;  /* 0x0000d002ff0075a7 */ /* 0x0042a60008001108 */
[----:B------:R-:W-:Y:S05]  /*1cb0*/  BRA.U !UP0, `(.L_x_27) ;  /* 0x0000000108a87547 */ /* 0x000fea000b800000 */
[----:B------:R-:W-:Y:S01]  /*1cc0*/  UIADD3 UR21, UPT, UPT, UR7, UR24, URZ ;  /* 0x0000001807157290 */ /* 0x000fe2000fffe0ff */
[----:B------:R-:W-:-:S11]  /*1cd0*/  UMOV UR25, UR6 ;  /* 0x0000000600197c82 */ /* 0x000fd60008000000 */
.L_x_32:
[----:B-1----:R-:W-:Y:S01]  /*1ce0*/  ULEA UR17, UR25, UR4, 0x3 ;  /* 0x0000000419117291 */ /* 0x002fe2000f8e18ff */
[----:B--2---:R-:W-:Y:S01]  /*1cf0*/  @!P5 MOV R3, 0x2000 ;  /* 0x000020000003d802 */ /* 0x004fe20000000f00 */
[----:B--2---:R-:W-:Y:S10]  /*1d00*/  @P0 BRA `(.L_x_28) ;  /* 0x00000000000c0947 */ /* 0x004ff40003800000 */
[----:B------:R-:W-:-:S04]  /*1d10*/  SHF.L.U32 R4, R15, 0x1f, RZ ;  /* 0x0000001f0f047819 */ /* 0x000fc800000006ff */
[----:B------:R-:W2:Y:S02]  /*1d20*/  SYNCS.PHASECHK.TRANS64.TRYWAIT P0, [UR17+0xd0], R4 ;  /* 0x0000d004ff0075a7 */ /* 0x000ea40008001111 */
[----:B--2---:R-:W-:Y:S05]  /*1d30*/  @!P0 BRA `(.L_x_29) ;  /* 0x0000005c00d08947 */ /* 0x004fea0003800000 */
.L_x_28:
[----:B------:R2:W-:Y:S01]  /*1d40*/  @!P5 SYNCS.ARRIVE.TRANS64 RZ, [UR17], R3 ;  /* 0x00000003ffffd9a7 */ /* 0x0005e20008000011 */
[----:B------:R-:W-:Y:S04]  /*1d50*/  BSSY.RECONVERGENT B0, `(.L_x_30) ;  /* 0x0000003000007945 */ /* 0x000fe80003800200 */
[----:B------:R-:W-:Y:S05]  /*1d60*/  @P4 BRA `(.L_x_31) ;  /* 0x0000000000044947 */ /* 0x000fea0003800000 */
[----:B------:R-:W-:Y:S05]  /*1d70*/  BPT.TRAP 0x1 ;  /* 0x000000040000795c */ /* 0x000fea0000300000 */
.L_x_31:
[----:B------:R-:W-:Y:S05]  /*1d80*/  BSYNC.RECONVERGENT B0 ;  /* 0x0000000000007941 */ /* 0x000fea0003800200 */
.L_x_30:
        /* <DEDUP_REMOVED lines=20> */
[----:B------:R-:W-:Y:S01]  /*1ed0*/  UIADD3 UR8, UPT, UPT, UR8, 0x1d600, URZ ;  /* 0x0001d60008087890 */ /* 0x000fe2000fffe0ff */
[----:B------:R-:W-:Y:S01]  /*1ee0*/  UMOV UR9, UR17 ;  /* 0x0000001100097c82 */ /* 0x000fe20008000000 */
[----:B------:R-:W-:Y:S01]  /*1ef0*/  UMOV UR10, UR18 ;  /* 0x00000012000a7c82 */ /* 0x000fe20008000000 */
[----:B------:R-:W-:Y:S01]  /*1f00*/  UIADD3 UR24, UPT, UPT, UR24, 0x1, URZ ;  /* 0x0000000118187890 */ /* 0x000fe2000fffe0ff */
[----:B------:R-:W-:-:S03]  /*1f10*/  UMOV UR25, UR6 ;  /* 0x0000000600197c82 */ /* 0x000fc60008000000 */
[----:B------:R1:W-:Y:S01]  /*1f20*/  UTMALDG.3D [UR16], [UR30], desc[UR26] ;  /* 0x00001a101e0075b4 */ /* 0x0003e20008011000 */
[----:B------:R-:W-:Y:S01]  /*1f30*/  UISETP.NE.AND UP0, UPT, UR24, UR21, UPT ;  /* 0x000000151800728c */ /* 0x000fe2000bf05270 */
[----:B------:R1:W-:Y:S08]  /*1f40*/  UTMALDG.3D [UR8], [UR28], desc[UR26] ;  /* 0x00001a081c0075b4 */ /* 0x0003f00008011000 */
[----:B------:R-:W-:Y:S05]  /*1f50*/  BRA.U UP0, `(.L_x_32) ;  /* 0xfffffffd00607547 */ /* 0x000fea000b83ffff */
.L_x_27:
[C---:B-1----:R-:W-:Y:S01]  /*1f60*/  LEA R2, R14.reuse, UR4, 0x3 ;  /* 0x000000040e027c11 */ /* 0x042fe2000f8e18ff */
[----:B------:R-:W-:Y:S01]  /*1f70*/  NOP ;  /* 0x0000000000007918 */ /* 0x000fe20000000000 */
[----:B--2---:R-:W-:Y:S02]  /*1f80*/  SHF.L.U32 R3, R13, 0x1f, RZ ;  /* 0x0000001f0d037819 */ /* 0x004fe400000006ff */
[----:B------:R-:W-:Y:S02]  /*1f90*/  LEA R4, R14, UR4, 0x4 ;  /* 0x000000040e047c11 */ /* 0x000fe4000f8e20ff */
[----:B------:R-:W1:Y:S02]  /*1fa0*/  SYNCS.PHASECHK.TRANS64.TRYWAIT P0, [R2+URZ+0x1e0], R3 ;  /* 0x0001e003020075a7 */ /* 0x000e6400080011ff */
[----:B-1----:R-:W-:Y:S05]  /*1fb0*/  @!P0 BRA `(.L_x_33) ;  /* 0x0000005c00488947 */ /* 0x002fea0003800000 */
.L_x_141:
[----:B------:R-:W2:Y:S01]  /*1fc0*/  LDS.128 R4, [R4+0x270] ;  /* 0x0002700004047984 */ /* 0x000ea20000000c00 */
[----:B---3--:R-:W-:Y:S01]  /*1fd0*/  ISETP.GE.AND P0, PT, R26, 0x1, PT ;  /* 0x000000011a00780c */ /* 0x008fe20003f06270 */
[----:B-1----:R-:W-:Y:S01]  /*1fe0*/  VIADD R2, R2, 0x1f0 ;  /* 0x000001f002027836 */ /* 0x002fe20000000000 */
[----:B------:R-:W-:Y:S01]  /*1ff0*/  @!PT LDS RZ, [RZ] ;  /* 0x00000000fffff984 */ /* 0x000fe20000000800 */
[----:B------:R-:W-:Y:S01]  /*2000*/  @!PT LDS RZ, [RZ] ;  /* 0x00000000fffff984 */ /* 0x000fe20000000800 */
[----:B------:R-:W-:Y:S01]  /*2010*/  @!PT LDS RZ, [RZ] ;  /* 0x00000000fffff984 */ /* 0x000fe20000000800 */
[----:B------:R-:W-:Y:S01]  /*2020*/  @!PT LDS RZ, [RZ] ;  /* 0x00000000fffff984 */ /* 0x000fe20000000800 */
[----:B------:R1:W-:Y:S06]  /*2030*/  MEMBAR.ALL.CTA ;  /* 0x0000000000007992 */ /* 0x0003ec0000008000 */
[----:B-1----:R-:W1:Y:S01]  /*2040*/  FENCE.VIEW.ASYNC.S ;  /* 0x00000000000073c6 */ /* 0x002e620000000000 */
[----:B------:R-:W-:-:S04]  /*2050*/  PRMT R2, RZ, 0x654, R2 ;  /* 0x00000654ff027816 */ /* 0x000fc80000000002 */
[----:B-1----:R1:W-:Y:S01]  /*2060*/  SYNCS.ARRIVE.TRANS64.RED.A1T0 RZ, [R2+URZ], RZ ;  /* 0x000000ff02ff79a7 */ /* 0x0023e200081004ff */
[----:B--2---:R-:W-:-:S13]  /*2070*/  LOP3.LUT P2, RZ, R6, 0x1, RZ, 0xc0, !PT ;  /* 0x0000000106ff7812 */ /* 0x004fda000784c0ff */
[----:B------:R-:W-:Y:S01]  /*2080*/  @P2 SHF.R.U32.HI R3, RZ, 0x10, R5 ;  /* 0x00000010ff032819 */ /* 0x000fe20000011605 */
[----:B------:R-:W-:Y:S01]  /*2090*/  VOTEU.ANY UP0, P2 ;  /* 0x0000000000ff7886 */ /* 0x000fe20001000100 */
[----:B------:R-:W-:Y:S02]  /*20a0*/  @P2 MOV R10, R4 ;  /* 0x00000004000a2202 */ /* 0x000fe40000000f00 */
[----:B------:R-:W-:Y:S02]  /*20b0*/  @P2 R2UR.BROADCAST UR8, R3 ;  /* 0x00000000030822ca */ /* 0x000fe400008e0000 */
[----:B------:R-:W-:-:S11]  /*20c0*/  @P2 LOP3.LUT R9, R5, 0xffff, RZ, 0xc0, !PT ;  /* 0x0000ffff05092812 */ /* 0x000fd600078ec0ff */
[----:B------:R-:W-:Y:S01]  /*20d0*/  @UP0 UMOV UR36, UR8 ;  /* 0x0000000800240c82 */ /* 0x000fe20008000000 */
[----:B-1----:R-:W-:Y:S05]  /*20e0*/  @!P0 BRA `(.L_x_34) ;  /* 0x0000000000b88947 */ /* 0x002fea0003800000 */
[----:B------:R-:W4:Y:S01]  /*20f0*/  LDC.64 R4, c[0x0][0xb18] ;  /* 0x0002c600ff047b82 */ /* 0x000f220000000a00 */
[----:B------:R-:W-:-:S07]  /*2100*/  ISETP.NE.AND P3, PT, R26, 0x1, PT ;  /* 0x000000011a00780c */ /* 0x000fce0003f65270 */
[----:B------:R-:W1:Y:S08]  /*2110*/  LDC.64 R6, c[0x0][0xb10] ;  /* 0x0002c400ff067b82 */ /* 0x000e700000000a00 */
[----:B------:R-:W2:Y:S08]  /*2120*/  LDC R16, c[0x0][0xb20] ;  /* 0x0002c800ff107b82 */ /* 0x000eb00000000800 */
[----:B------:R-:W3:Y:S01]  /*2130*/  LDC R17, c[0x0][0xb0c] ;  /* 0x0002c300ff117b82 */ /* 0x000ee20000000800 */
[----:B----4-:R-:W-:Y:S01]  /*2140*/  IMAD.HI.U32 R19, R0, R5, RZ ;  /* 0x0000000500137227 */ /* 0x010fe200078e00ff */
[----:B------:R-:W-:-:S03]  /*2150*/  ISETP.NE.AND P0, PT, R4, 0x1, PT ;  /* 0x000000010400780c */ /* 0x000fc60003f05270 */
[----:B------:R-:W-:-:S03]  /*2160*/  IMAD.HI.U32 R5, R9, R5, RZ ;  /* 0x0000000509057227 */ /* 0x000fc600078e00ff */
[----:B------:R-:W4:Y:S01]  /*2170*/  LDC.64 R2, c[0x0][0xb28] ;  /* 0x0002ca00ff027b82 */ /* 0x000f220000000a00 */
[----:B-1----:R-:W-:-:S04]  /*2180*/  IMAD.HI.U32 R20, R8, R6, RZ ;  /* 0x0000000608147227 */ /* 0x002fc800078e00ff */
[----:B------:R-:W-:Y:S01]  /*2190*/  IMAD.HI.U32 R21, R10, R6, RZ ;  /* 0x000000060a157227 */ /* 0x000fe200078e00ff */
[----:B------:R-:W-:Y:S02]  /*21a0*/  SHF.R.U32.HI R20, RZ, R7, R20 ;  /* 0x00000007ff147219 */ /* 0x000fe40000011614 */
[-C--:B--2---:R-:W-:Y:S02]  /*21b0*/  SHF.R.U32.HI R19, RZ, R16.reuse, R19 ;  /* 0x00000010ff137219 */ /* 0x084fe40000011613 */
[----:B------:R-:W-:Y:S02]  /*21c0*/  SHF.R.U32.HI R5, RZ, R16, R5 ;  /* 0x00000010ff057219 */ /* 0x000fe40000011605 */
[----:B------:R-:W-:Y:S02]  /*21d0*/  SEL R19, R0, R19, !P0 ;  /* 0x0000001300137207 */ /* 0x000fe40004000000 */
[----:B------:R-:W-:Y:S02]  /*21e0*/  SHF.R.U32.HI R21, RZ, R7, R21 ;  /* 0x00000007ff157219 */ /* 0x000fe40000011615 */
[----:B---3--:R-:W-:-:S02]  /*21f0*/  ISETP.NE.AND P1, PT, R17, 0x1, PT ;  /* 0x000000011100780c */ /* 0x008fc40003f25270 */
[----:B------:R-:W-:Y:S02]  /*2200*/  SEL R5, R9, R5, !P0 ;  /* 0x0000000509057207 */ /* 0x000fe40004000000 */
[----:B------:R-:W-:Y:S02]  /*2210*/  SEL R20, R8, R20, !P1 ;  /* 0x0000001408147207 */ /* 0x000fe40004800000 */
[----:B------:R-:W-:Y:S01]  /*2220*/  SEL R21, R10, R21, !P1 ;  /* 0x000000150a157207 */ /* 0x000fe20004800000 */
[----:B----4-:R-:W-:-:S04]  /*2230*/  IMAD.HI.U32 R18, R19, R2, RZ ;  /* 0x0000000213127227 */ /* 0x010fc800078e00ff */
        /* <DEDUP_REMOVED lines=10> */
[----:B------:R-:W-:-:S04]  /*22e0*/  @!P0 IMAD.HI.U32 R7, R21, R2, RZ ;  /* 0x0000000215078227 */ /* 0x000fc800078e00ff */
[----:B------:R-:W-:Y:S01]  /*22f0*/  IMAD.MOV R2, RZ, RZ, -R6 ;  /* 0x000000ffff027224 */ /* 0x000fe200078e0a06 */
[----:B------:R-:W-:Y:S02]  /*2300*/  @!P0 SHF.R.U32.HI R3, RZ, R3, R7 ;  /* 0x00000003ff038219 */ /* 0x000fe40000011607 */
[----:B------:R-:W-:Y:S01]  /*2310*/  IADD3 R7, PT, PT, -R5, RZ, RZ ;  /* 0x000000ff05077210 */ /* 0x000fe20007ffe1ff */
[----:B------:R-:W-:Y:S01]  /*2320*/  IMAD R2, R26, R2, R5 ;  /* 0x000000021a027224 */ /* 0x000fe200078e0205 */
        /* <DEDUP_REMOVED lines=10> */
.L_x_34:
[----:B------:R-:W1:Y:S02]  /*23d0*/  LDCU UR8, c[0x0][0xb30] ;  /* 0x00016600ff0877ac */ /* 0x000e640008000800 */
[----:B-1----:R-:W-:-:S09]  /*23e0*/  UISETP.NE.AND UP0, UPT, UR8, 0x1, UPT ;  /* 0x000000010800788c */ /* 0x002fd2000bf05270 */
[----:B------:R-:W-:Y:S05]  /*23f0*/  BRA.U UP0, `(.L_x_35) ;  /* 0x0000000100407547 */ /* 0x000fea000b800000 */
[----:B------:R-:W1:Y:S08]  /*2400*/  LDC.64 R4, c[0x0][0xb10] ;  /* 0x0002c400ff047b82 */ /* 0x000e700000000a00 */
[----:B------:R-:W2:Y:S08]  /*2410*/  LDC.64 R2, c[0x0][0xb18] ;  /* 0x0002c600ff027b82 */ /* 0x000eb00000000a00 */
[----:B------:R-:W3:Y:S08]  /*2420*/  LDC R6, c[0x0][0xb20] ;  /* 0x0002c800ff067b82 */ /* 0x000ef00000000800 */
[----:B------:R-:W4:Y:S01]  /*2430*/  LDC R7, c[0x0][0xb0c] ;  /* 0x0002c300ff077b82 */ /* 0x000f220000000800 */
[----:B-1----:R-:W-:-:S05]  /*2440*/  IMAD.HI.U32 R4, R10, R4, RZ ;  /* 0x000000040a047227 */ /* 0x002fca00078e00ff */
[----:B------:R-:W-:Y:S01]  /*2450*/  SHF.R.U32.HI R4, RZ, R5, R4 ;  /* 0x00000005ff047219 */ /* 0x000fe20000011604 */
[----:B--2---:R-:W-:Y:S01]  /*2460*/  IMAD.HI.U32 R3, R9, R3, RZ ;  /* 0x0000000309037227 */ /* 0x004fe200078e00ff */
[----:B------:R-:W-:-:S04]  /*2470*/  ISETP.NE.AND P0, PT, R2, 0x1, PT ;  /* 0x000000010200780c */ /* 0x000fc80003f05270 */
[----:B---3--:R-:W-:-:S04]  /*2480*/  SHF.R.U32.HI R3, RZ, R6, R3 ;  /* 0x00000006ff037219 */ /* 0x008fc80000011603 */
[----:B------:R-:W-:Y:S02]  /*2490*/  SEL R3, R9, R3, !P0 ;  /* 0x0000000309037207 */ /* 0x000fe40004000000 */
[----:B----4-:R-:W-:-:S04]  /*24a0*/  ISETP.NE.AND P1, PT, R7, 0x1, PT ;  /* 0x000000010700780c */ /* 0x010fc80003f25270 */
[----:B------:R-:W-:-:S05]  /*24b0*/  SEL R4, R10, R4, !P1 ;  /* 0x000000040a047207 */ /* 0x000fca0004800000 */
[----:B------:R-:W-:Y:S02]  /*24c0*/  IMAD.IADD R5, R3, 0x1, -R4 ;  /* 0x0000000103057824 */ /* 0x000fe400078e0a04 */
[----:B------:R-:W-:Y:S02]  /*24d0*/  IMAD.IADD R3, R4, 0x1, -R3 ;  /* 0x0000000104037824 */ /* 0x000fe400078e0a03 */
[----:B------:R-:W-:Y:S02]  /*24e0*/  IMAD R10, R5, R7, R10 ;  /* 0x00000007050a7224 */ /* 0x000fe400078e020a */
[----:B------:R-:W-:-:S07]  /*24f0*/  IMAD R9, R3, R2, R9 ;  /* 0x0000000203097224 */ /* 0x000fce00078e0209 */
.L_x_35:
[----:B------:R-:W-:Y:S01]  /*2500*/  VIADD R14, R14, 0x1 ;  /* 0x000000010e0e7836 */ /* 0x000fe20000000000 */
[----:B------:R-:W-:Y:S01]  /*2510*/  PLOP3.LUT P1, PT, PT, PT, PT, 0x80, 0x8 ;  /* 0x000000000008781c */ /* 0x000fe20003f2f070 */
[----:B------:R-:W-:Y:S02]  /*2520*/  IMAD.IADD R21, R10, 0x1, R59 ;  /* 0x000000010a157824 */ /* 0x000fe400078e023b */
[----:B------:R-:W-:Y:S01]  /*2530*/  IMAD.IADD R20, R9, 0x1, R58 ;  /* 0x0000000109147824 */ /* 0x000fe200078e023a */
[----:B------:R-:W-:-:S04]  /*2540*/  ISETP.NE.AND P0, PT, R14, 0x2, PT ;  /* 0x000000020e00780c */ /* 0x000fc80003f05270 */
[----:B------:R-:W-:Y:S02]  /*2550*/  SEL R2, RZ, 0x1, P0 ;  /* 0x00000001ff027807 */ /* 0x000fe40000000000 */
[----:B------:R-:W-:Y:S02]  /*2560*/  SEL R14, R14, RZ, P0 ;  /* 0x000000ff0e0e7207 */ /* 0x000fe40000000000 */
[----:B------:R-:W-:Y:S01]  /*2570*/  LOP3.LUT R13, R13, R2, RZ, 0x3c, !PT ;  /* 0x000000020d0d7212 */ /* 0x000fe200078e3cff */
[----:B------:R-:W-:Y:S06]  /*2580*/  @P2 BRA `(.L_x_36) ;  /* 0xfffffff000a02947 */ /* 0x000fec000383ffff */
[----:B------:R-:W-:Y:S01]  /*2590*/  UIADD3 UR4, UPT, UPT, UR4, 0xd0, URZ ;  /* 0x000000d004047890 */ /* 0x000fe2000fffe0ff */
[----:B------:R-:W-:-:S03]  /*25a0*/  SHF.L.U32 R2, R15, 0x1f, RZ ;  /* 0x0000001f0f027819 */ /* 0x000fc600000006ff */
[----:B------:R-:W-:-:S09]  /*25b0*/  ULEA UR5, UR6, UR4, 0x3 ;  /* 0x0000000406057291 */ /* 0x000fd2000f8e18ff */
[----:B------:R-:W1:Y:S02]  /*25c0*/  SYNCS.PHASECHK.TRANS64.TRYWAIT P0, [UR5], R2 ;  /* 0x00000002ff0075a7 */ /* 0x000e640008001105 */
[----:B-1----:R-:W-:Y:S05]  /*25d0*/  @!P0 BRA `(.L_x_37) ;  /* 0x0000005400d48947 */ /* 0x002fea0003800000 */
.L_x_143:
[----:B------:R-:W-:-:S04]  /*25e0*/  UIADD3 UR6, UPT, UPT, UR6, 0x1, URZ ;  /* 0x0000000106067890 */ /* 0x000fc8000fffe0ff */
[----:B------:R-:W-:-:S04]  /*25f0*/  UISETP.NE.AND UP0, UPT, UR6, 0x1a, UPT ;  /* 0x0000001a0600788c */ /* 0x000fc8000bf05270 */
[----:B------:R-:W-:Y:S02]  /*2600*/  USEL UR7, URZ, 0x1, UP0 ;  /* 0x00000001ff077887 */ /* 0x000fe40008000000 */
[----:B------:R-:W-:-:S04]  /*2610*/  USEL UR6, UR6, URZ, UP0 ;  /* 0x000000ff06067287 */ /* 0x000fc80008000000 */
[----:B------:R-:W-:Y:S01]  /*2620*/  ULEA UR5, UR6, UR4, 0x3 ;  /* 0x0000000406057291 */ /* 0x000fe2000f8e18ff */
[----:B-1----:R-:W-:-:S04]  /*2630*/  LOP3.LUT R2, R15, UR7, RZ, 0x3c, !PT ;  /* 0x000000070f027c12 */ /* 0x002fc8000f8e3cff */
[----:B------:R-:W-:-:S04]  /*2640*/  SHF.L.U32 R3, R2, 0x1f, RZ ;  /* 0x0000001f02037819 */ /* 0x000fc800000006ff */
[----:B------:R-:W1:Y:S02]  /*2650*/  SYNCS.PHASECHK.TRANS64.TRYWAIT P0, [UR5], R3 ;  /* 0x00000003ff0075a7 */ /* 0x000e640008001105 */
[----:B-1----:R-:W-:Y:S05]  /*2660*/  @!P0 BRA `(.L_x_38) ;  /* 0x0000005400c88947 */ /* 0x002fea0003800000 */
.L_x_145:
[----:B------:R-:W-:-:S04]  /*2670*/  UIADD3 UR6, UPT, UPT, UR6, 0x1, URZ ;  /* 0x0000000106067890 */ /* 0x000fc8000fffe0ff */
[----:B------:R-:W-:-:S04]  /*2680*/  UISETP.NE.AND UP0, UPT, UR6, 0x1a, UPT ;  /* 0x0000001a0600788c */ /* 0x000fc8000bf05270 */
[----:B------:R-:W-:Y:S02]  /*2690*/  USEL UR7, URZ, 0x1, UP0 ;  /* 0x00000001ff077887 */ /* 0x000fe40008000000 */
[----:B------:R-:W-:-:S04]  /*26a0*/  USEL UR6, UR6, URZ, UP0 ;  /* 0x000000ff06067287 */ /* 0x000fc80008000000 */
[----:B------:R-:W-:Y:S01]  /*26b0*/  ULEA UR5, UR6, UR4, 0x3 ;  /* 0x0000000406057291 */ /* 0x000fe2000f8e18ff */
[----:B------:R-:W-:-:S04]  /*26c0*/  LOP3.LUT R2, R2, UR7, RZ, 0x3c, !PT ;  /* 0x0000000702027c12 */ /* 0x000fc8000f8e3cff */
[----:B-1----:R-:W-:-:S04]  /*26d0*/  SHF.L.U32 R3, R2, 0x1f, RZ ;  /* 0x0000001f02037819 */ /* 0x002fc800000006ff */
[----:B------:R-:W1:Y:S02]  /*26e0*/  SYNCS.PHASECHK.TRANS64.TRYWAIT P0, [UR5], R3 ;  /* 0x00000003ff0075a7 */ /* 0x000e640008001105 */
[----:B-1----:R-:W-:Y:S05]  /*26f0*/  @!P0 BRA `(.L_x_39) ;  /* 0x0000005400bc8947 */ /* 0x002fea0003800000 */
.L_x_147:
        /* <DEDUP_REMOVED lines=9> */
.L_x_149:
        /* <DEDUP_REMOVED lines=9> */
.L_x_151:
        /* <DEDUP_REMOVED lines=9> */
.L_x_153:
        /* <DEDUP_REMOVED lines=9> */
.L_x_155:
        /* <DEDUP_REMOVED lines=9> */
.L_x_157:
        /* <DEDUP_REMOVED lines=9> */
.L_x_159:
        /* <DEDUP_REMOVED lines=9> */
.L_x_161:
        /* <DEDUP_REMOVED lines=9> */
.L_x_163:
        /* <DEDUP_REMOVED lines=9> */
.L_x_165:
        /* <DEDUP_REMOVED lines=9> */
.L_x_167:
        /* <DEDUP_REMOVED lines=9> */
.L_x_169:
        /* <DEDUP_REMOVED lines=9> */
.L_x_171:
        /* <DEDUP_REMOVED lines=9> */
.L_x_173:
        /* <DEDUP_REMOVED lines=9> */
.L_x_175:
        /* <DEDUP_REMOVED lines=9> */
.L_x_177:
        /* <DEDUP_REMOVED lines=9> */
.L_x_179:
        /* <DEDUP_REMOVED lines=9> */
.L_x_181:
        /* <DEDUP_REMOVED lines=9> */
.L_x_183:
        /* <DEDUP_REMOVED lines=9> */
.L_x_185:
        /* <DEDUP_REMOVED lines=9> */
.L_x_187:
        /* <DEDUP_REMOVED lines=9> */
.L_x_189:
        /* <DEDUP_REMOVED lines=9> */
.L_x_191:
[----:B------:R-:W-:-:S04]  /*3360*/  UIADD3 UR6, UPT, UPT, UR6, 0x1, URZ ;  /* 0x0000000106067890 */ /* 0x000fc8000fffe0ff */
[----:B------:R-:W-:-:S04]  /*3370*/  UISETP.NE.AND UP0, UPT, UR6, 0x1a, UPT ;  /* 0x0000001a0600788c */ /* 0x000fc8000bf05270 */
[----:B------:R-:W-:Y:S02]  /*3380*/  USEL UR5, URZ, 0x1, UP0 ;  /* 0x00000001ff057887 */ /* 0x000fe40008000000 */
[----:B------:R-:W-:-:S04]  /*3390*/  USEL UR6, UR6, URZ, UP0 ;  /* 0x000000ff06067287 */ /* 0x000fc80008000000 */
[----:B------:R-:W-:Y:S01]  /*33a0*/  ULEA UR6, UR6, UR4, 0x3 ;  /* 0x0000000406067291 */ /* 0x000fe2000f8e18ff */
[----:B------:R-:W-:-:S04]  /*33b0*/  LOP3.LUT R2, R2, UR5, RZ, 0x3c, !PT ;  /* 0x0000000502027c12 */ /* 0x000fc8000f8e3cff */
[----:B------:R-:W-:Y:S01]  /*33c0*/  SHF.L.U32 R2, R2, 0x1f, RZ ;  /* 0x0000001f02027819 */ /* 0x000fe200000006ff */
[----:B-1--4-:R-:W-:-:S07]  /*33d0*/  IMAD.U32 R0, RZ, RZ, UR6 ;  /* 0x00000006ff007e24 */ /* 0x012fce000f8e00ff */
.L_x_62:
[----:B-1----:R1:W2:Y:S02]  /*33e0*/  SYNCS.PHASECHK.TRANS64.TRYWAIT P0, [R0+URZ], R2 ;  /* 0x00000002000075a7 */ /* 0x0022a400080011ff */
[----:B--2---:R-:W-:Y:S05]  /*33f0*/  @!P0 NANOSLEEP.SYNCS 0x989680 ;  /* 0x009896800000895d */ /* 0x004fea0003900000 */
[----:B------:R-:W2:Y:S02]  /*3400*/  @!P0 SYNCS.PHASECHK.TRANS64 P0, [R0+URZ], R2 ;  /* 0x00000002000085a7 */ /* 0x000ea400080010ff */
[----:B--2---:R-:W-:Y:S05]  /*3410*/  @P0 EXIT ;  /* 0x000000000000094d */ /* 0x004fea0003800000 */
[----:B------:R-:W-:Y:S05]  /*3420*/  BRA `(.L_x_62) ;  /* 0xfffffffc00ec7947 */ /* 0x000fea000383ffff */
.L_x_18:
[----:B------:R-:W-:-:S04]  /*3430*/  UISETP.NE.AND UP1, UPT, UR37, URZ, UPT ;  /* 0x000000ff2500728c */ /* 0x000fc8000bf25270 */
[----:B------:R-:W-:-:S09]  /*3440*/  UISETP.NE.OR UP1, UPT, UR8, 0x1, UP1 ;  /* 0x000000010800788c */ /* 0x000fd20008f25670 */
[----:B------:R-:W-:Y:S05]  /*3450*/  BRA.U UP1, `(.L_x_63) ;  /* 0x0000000501487547 */ /* 0x000fea000b800000 */
[----:B------:R-:W-:Y:S01]  /*3460*/  ISETP.NE.AND P2, PT, R2, RZ, PT ;  /* 0x000000ff0200720c */ /* 0x000fe20003f45270 */
[----:B------:R-:W-:Y:S01]  /*3470*/  IMAD.MOV.U32 R12, RZ, RZ, 0x1 ;  /* 0x00000001ff0c7424 */ /* 0x000fe200078e00ff */
[----:B------:R-:W-:Y:S02]  /*3480*/  CS2R R10, SRZ ;  /* 0x00000000000a7805 */ /* 0x000fe4000001ff00 */
[----:B------:R-:W-:Y:S01]  /*3490*/  CS2R R8, SRZ ;  /* 0x0000000000087805 */ /* 0x000fe2000001ff00 */
[----:B------:R-:W-:Y:S01]  /*34a0*/  UMOV UR4, 0x400 ;  /* 0x0000040000047882 */ /* 0x000fe20000000000 */
[----:B------:R-:W-:Y:S01]  /*34b0*/  UMOV UR6, URZ ;  /* 0x000000ff00067c82 */ /* 0x000fe20008000000 */
[----:B------:R-:W-:-:S12]  /*34c0*/  ULEA UR37, UR37, UR4, 0x18 ;  /* 0x0000000425257291 */ /* 0x000fd8000f8ec0ff */
.L_x_67:
[----:B------:R-:W-:Y:S02]  /*34d0*/  LEA R0, R8, UR37, 0x3 ;  /* 0x0000002508007c11 */ /* 0x000fe4000f8e18ff */
[----:B------:R-:W-:-:S03]  /*34e0*/  SHF.L.U32 R4, R9, 0x1f, RZ ;  /* 0x0000001f09047819 */ /* 0x000fc600000006ff */
[----:B------:R-:W-:Y:S01]  /*34f0*/  VIADD R5, R0, 0x250 ;  /* 0x0000025000057836 */ /* 0x000fe20000000000 */
[----:B------:R-:W1:Y:S02]  /*3500*/  SYNCS.PHASECHK.TRANS64.TRYWAIT P0, [R0+URZ+0x240], R4 ;  /* 0x00024004000075a7 */ /* 0x000e6400080011ff */
[----:B-1----:R-:W-:Y:S05]  /*3510*/  @!P0 BRA `(.L_x_64) ;  /* 0x00000050005c8947 */ /* 0x002fea0003800000 */
.L_x_192:
[----:B------:R-:W-:Y:S01]  /*3520*/  ULEA UR5, UR6, UR37, 0x3 ;  /* 0x0000002506057291 */ /* 0x000fe2000f8e18ff */
[----:B-1----:R-:W-:Y:S01]  /*3530*/  PRMT R0, RZ, 0x654, R5 ;  /* 0x00000654ff007816 */ /* 0x002fe20000000005 */
[----:B------:R-:W-:Y:S01]  /*3540*/  @!P2 IMAD.MOV.U32 R4, RZ, RZ, 0x10 ;  /* 0x00000010ff04a424 */ /* 0x000fe200078e00ff */
[----:B------:R-:W-:Y:S01]  /*3550*/  SHF.L.U32 R5, R12, 0x1f, RZ ;  /* 0x0000001f0c057819 */ /* 0x000fe200000006ff */
[----:B------:R-:W-:Y:S01]  /*3560*/  UIADD3 UR4, UPT, UPT, UR5, 0x1e0, URZ ;  /* 0x000001e005047890 */ /* 0x000fe2000fffe0ff */
[----:B------:R1:W-:Y:S05]  /*3570*/  SYNCS.ARRIVE.TRANS64.RED.A1T0 RZ, [R0+URZ], RZ ;  /* 0x000000ff00ff79a7 */ /* 0x0003ea00081004ff */
[----:B------:R-:W-:Y:S01]  /*3580*/  IMAD.U32 R6, RZ, RZ, UR4 ;  /* 0x00000004ff067e24 */ /* 0x000fe2000f8e00ff */
[----:B------:R-:W2:Y:S04]  /*3590*/  SYNCS.PHASECHK.TRANS64.TRYWAIT P0, [UR5+0x1f0], R5 ;  /* 0x0001f005ff0075a7 */ /* 0x000ea80008001105 */
[----:B------:R-:W-:Y:S01]  /*35a0*/  PRMT R6, R2, 0x654, R6 ;  /* 0x0000065402067816 */ /* 0x000fe20000000006 */
[----:B-12---:R-:W-:Y:S06]  /*35b0*/  @!P0 BRA `(.L_x_65) ;  /* 0x0000005000488947 */ /* 0x006fec0003800000 */
.L_x_194:
[----:B------:R-:W-:Y:S01]  /*35c0*/  ULEA UR4, UR6, UR37, 0x4 ;  /* 0x0000002506047291 */ /* 0x000fe2000f8e20ff */
[----:B------:R-:W-:Y:S01]  /*35d0*/  SEL R3, R6, R3, !P2 ;  /* 0x0000000306037207 */ /* 0x000fe20005000000 */
[----:B------:R-:W-:Y:S01]  /*35e0*/  UIADD3 UR5, UPT, UPT, UR5, 0x1e0, URZ ;  /* 0x000001e005057890 */ /* 0x000fe2000fffe0ff */
[----:B-1----:R-:W-:Y:S01]  /*35f0*/  LEA R0, R11, UR37, 0x3 ;  /* 0x000000250b007c11 */ /* 0x002fe2000f8e18ff */
[----:B------:R-:W-:Y:S01]  /*3600*/  UIADD3 UR4, UPT, UPT, UR4, 0x270, URZ ;  /* 0x0000027004047890 */ /* 0x000fe2000fffe0ff */
[----:B------:R1:W-:Y:S01]  /*3610*/  @!P2 SYNCS.ARRIVE.TRANS64.RED RZ, [R3+URZ], R4 ;  /* 0x0000000403ffa9a7 */ /* 0x0003e200080004ff */
[----:B------:R-:W-:Y:S01]  /*3620*/  UIADD3 UR6, UPT, UPT, UR6, 0x1, URZ ;  /* 0x0000000106067890 */ /* 0x000fe2000fffe0ff */
[----:B------:R-:W-:-:S03]  /*3630*/  VIADD R8, R8, 0x1 ;  /* 0x0000000108087836 */ /* 0x000fc60000000000 */
[----:B------:R-:W-:Y:S02]  /*3640*/  UISETP.NE.AND UP0, UPT, UR6, 0x2, UPT ;  /* 0x000000020600788c */ /* 0x000fe4000bf05270 */
[----:B------:R-:W-:Y:S01]  /*3650*/  ISETP.NE.AND P0, PT, R8, 0x2, PT ;  /* 0x000000020800780c */ /* 0x000fe20003f05270 */
[----:B------:R-:W-:Y:S06]  /*3660*/  UGETNEXTWORKID.BROADCAST [UR4], [UR5] ;  /* 0x00000000040073ca */ /* 0x000fec0008000100 */
[----:B------:R-:W-:Y:S02]  /*3670*/  USEL UR4, URZ, 0x1, UP0 ;  /* 0x00000001ff047887 */ /* 0x000fe40008000000 */
[----:B------:R-:W-:-:S04]  /*3680*/  USEL UR6, UR6, URZ, UP0 ;  /* 0x000000ff06067287 */ /* 0x000fc80008000000 */
[----:B------:R-:W-:Y:S02]  /*3690*/  LOP3.LUT R12, R12, UR4, RZ, 0x3c, !PT ;  /* 0x000000040c0c7c12 */ /* 0x000fe4000f8e3cff */
[----:B-1----:R-:W-:-:S04]  /*36a0*/  SHF.L.U32 R4, R10, 0x1f, RZ ;  /* 0x0000001f0a047819 */ /* 0x002fc800000006ff */
[----:B------:R-:W1:Y:S02]  /*36b0*/  SYNCS.PHASECHK.TRANS64.TRYWAIT P1, [R0+URZ+0x1e0], R4 ;  /* 0x0001e004000075a7 */ /* 0x000e6400080211ff */
[----:B-1----:R-:W-:Y:S05]  /*36c0*/  @!P1 BRA `(.L_x_66) ;  /* 0x00000050001c9947 */ /* 0x002fea0003800000 */
.L_x_195:
[C---:B-1----:R-:W-:Y:S01]  /*36d0*/  LEA R4, R11.reuse, UR37, 0x4 ;  /* 0x000000250b047c11 */ /* 0x042fe2000f8e20ff */
[----:B------:R-:W-:Y:S01]  /*36e0*/  VIADD R0, R0, 0x1f0 ;  /* 0x000001f000007836 */ /* 0x000fe20000000000 */
[----:B------:R-:W-:Y:S01]  /*36f0*/  SEL R8, R8, RZ, P0 ;  /* 0x000000ff08087207 */ /* 0x000fe20000000000 */
[----:B------:R-:W-:-:S03]  /*3700*/  VIADD R11, R11, 0x1 ;  /* 0x000000010b0b7836 */ /* 0x000fc60000000000 */
[----:B------:R-:W1:Y:S01]  /*3710*/  LDS.128 R4, [R4+0x270] ;  /* 0x0002700004047984 */ /* 0x000e620000000c00 */
[----:B------:R-:W-:Y:S02]  /*3720*/  PRMT R0, RZ, 0x654, R0 ;  /* 0x00000654ff007816 */ /* 0x000fe40000000000 */
[C---:B------:R-:W-:Y:S01]  /*3730*/  ISETP.NE.AND P1, PT, R11.reuse, 0x2, PT ;  /* 0x000000020b00780c */ /* 0x040fe20003f25270 */
[----:B------:R-:W-:Y:S01]  /*3740*/  @!PT LDS RZ, [RZ] ;  /* 0x00000000fffff984 */ /* 0x000fe20000000800 */
[----:B------:R-:W-:Y:S01]  /*3750*/  @!PT LDS RZ, [RZ] ;  /* 0x00000000fffff984 */ /* 0x000fe20000000800 */
[----:B------:R-:W-:Y:S01]  /*3760*/  @!PT LDS RZ, [RZ] ;  /* 0x00000000fffff984 */ /* 0x000fe20000000800 */
[----:B------:R-:W-:Y:S01]  /*3770*/  @!PT LDS RZ, [RZ] ;  /* 0x00000000fffff984 */ /* 0x000fe20000000800 */
[----:B------:R2:W-:Y:S06]  /*3780*/  MEMBAR.ALL.CTA ;  /* 0x0000000000007992 */ /* 0x0005ec0000008000 */
[----:B--2---:R-:W2:Y:S01]  /*3790*/  FENCE.VIEW.ASYNC.S ;  /* 0x00000000000073c6 */ /* 0x004ea20000000000 */
[----:B------:R-:W-:Y:S01]  /*37a0*/  SEL R11, R11, RZ, P1 ;  /* 0x000000ff0b0b7207 */ /* 0x000fe20000800000 */
[----:B--2---:R2:W-:Y:S01]  /*37b0*/  SYNCS.ARRIVE.TRANS64.RED.A1T0 RZ, [R0+URZ], RZ ;  /* 0x000000ff00ff79a7 */ /* 0x0045e200081004ff */
[----:B-1----:R-:W-:-:S02]  /*37c0*/  LOP3.LUT P3, RZ, R6, 0x1, RZ, 0xc0, !PT ;  /* 0x0000000106ff7812 */ /* 0x002fc4000786c0ff */
[----:B------:R-:W-:-:S04]  /*37d0*/  SEL R4, RZ, 0x1, P1 ;  /* 0x00000001ff047807 */ /* 0x000fc80000800000 */
[----:B------:R-:W-:Y:S02]  /*37e0*/  LOP3.LUT R10, R10, R4, RZ, 0x3c, !PT ;  /* 0x000000040a0a7212 */ /* 0x000fe400078e3cff */
[----:B--2---:R-:W-:-:S04]  /*37f0*/  SEL R0, RZ, 0x1, P0 ;  /* 0x00000001ff007807 */ /* 0x004fc80000000000 */
[----:B------:R-:W-:Y:S01]  /*3800*/  LOP3.LUT R9, R9, R0, RZ, 0x3c, !PT ;  /* 0x0000000009097212 */ /* 0x000fe200078e3cff */
[----:B------:R-:W-:Y:S06]  /*3810*/  @P3 BRA `(.L_x_67) ;  /* 0xfffffffc002c3947 */ /* 0x000fec000383ffff */
[----:B------:R-:W-:Y:S01]  /*3820*/  ULEA UR5, UR6, UR37, 0x3 ;  /* 0x0000002506057291 */ /* 0x000fe2000f8e18ff */
[----:B------:R-:W-:-:S08]  /*3830*/  SHF.L.U32 R2, R12, 0x1f, RZ ;  /* 0x0000001f0c027819 */ /* 0x000fd000000006ff */
[----:B------:R-:W1:Y:S02]  /*3840*/  SYNCS.PHASECHK.TRANS64 P0, [UR5+0x1f0], R2 ;  /* 0x0001f002ff0075a7 */ /* 0x000e640008001005 */
[----:B-1----:R-:W-:Y:S05]  /*3850*/  @P0 BRA `(.L_x_68) ;  /* 0x0000000000080947 */ /* 0x002fea0003800000 */
[----:B------:R-:W1:Y:S02]  /*3860*/  SYNCS.PHASECHK.TRANS64.TRYWAIT P0, [UR5+0x1f0], R2 ;  /* 0x0001f002ff0075a7 */ /* 0x000e640008001105 */
[----:B-1----:R-:W-:Y:S05]  /*3870*/  @!P0 BRA `(.L_x_69) ;  /* 0x0000004c00c48947 */ /* 0x002fea0003800000 */
.L_x_68:
[----:B------:R-:W-:-:S04]  /*3880*/  UIADD3 UR4, UPT, UPT, UR6, 0x1, URZ ;  /* 0x0000000106047890 */ /* 0x000fc8000fffe0ff */
[----:B------:R-:W-:-:S04]  /*3890*/  UISETP.NE.AND UP0, UPT, UR4, 0x2, UPT ;  /* 0x000000020400788c */ /* 0x000fc8000bf05270 */
[----:B------:R-:W-:Y:S02]  /*38a0*/  USEL UR7, URZ, 0x1, UP0 ;  /* 0x00000001ff077887 */ /* 0x000fe40008000000 */
[----:B------:R-:W-:-:S04]  /*38b0*/  USEL UR4, UR4, URZ, UP0 ;  /* 0x000000ff04047287 */ /* 0x000fc80008000000 */
[----:B------:R-:W-:Y:S01]  /*38c0*/  ULEA UR4, UR4, UR37, 0x3 ;  /* 0x0000002504047291 */ /* 0x000fe2000f8e18ff */
[----:B-1----:R-:W-:-:S04]  /*38d0*/  LOP3.LUT R2, R12, UR7, RZ, 0x3c, !PT ;  /* 0x000000070c027c12 */ /* 0x002fc8000f8e3cff */
[----:B------:R-:W-:-:S04]  /*38e0*/  SHF.L.U32 R0, R2, 0x1f, RZ ;  /* 0x0000001f02007819 */ /* 0x000fc800000006ff */
[----:B------:R-:W1:Y:S02]  /*38f0*/  SYNCS.PHASECHK.TRANS64 P0, [UR4+0x1f0], R0 ;  /* 0x0001f000ff0075a7 */ /* 0x000e640008001004 */
[----:B-1----:R-:W-:Y:S05]  /*3900*/  @P0 EXIT ;  /* 0x000000000000094d */ /* 0x002fea0003800000 */
[----:B------:R-:W-:Y:S02]  /*3910*/  SHF.L.U32 R2, R2, 0x1f, RZ ;  /* 0x0000001f02027819 */ /* 0x000fe400000006ff */
[----:B------:R-:W-:-:S07]  /*3920*/  MOV R0, UR4 ;  /* 0x0000000400007c02 */ /* 0x000fce0008000f00 */
.L_x_70:
[----:B-1----:R1:W2:Y:S02]  /*3930*/  SYNCS.PHASECHK.TRANS64.TRYWAIT P0, [R0+URZ+0x1f0], R2 ;  /* 0x0001f002000075a7 */ /* 0x0022a400080011ff */
[----:B--2---:R-:W-:Y:S05]  /*3940*/  @!P0 NANOSLEEP.SYNCS 0x989680 ;  /* 0x009896800000895d */ /* 0x004fea0003900000 */
[----:B------:R-:W2:Y:S02]  /*3950*/  @!P0 SYNCS.PHASECHK.TRANS64 P0, [R0+URZ+0x1f0], R2 ;  /* 0x0001f002000085a7 */ /* 0x000ea400080010ff */
[----:B--2---:R-:W-:Y:S05]  /*3960*/  @P0 EXIT ;  /* 0x000000000000094d */ /* 0x004fea0003800000 */
[----:B------:R-:W-:Y:S05]  /*3970*/  BRA `(.L_x_70) ;  /* 0xfffffffc00ec7947 */ /* 0x000fea000383ffff */
.L_x_63:
[----:B------:R-:W-:-:S09]  /*3980*/  UISETP.NE.AND UP1, UPT, UR8, URZ, UPT ;  /* 0x000000ff0800728c */ /* 0x000fd2000bf25270 */
[----:B------:R-:W-:Y:S05]  /*3990*/  BRA.U UP1, `(.L_x_71) ;  /* 0x0000000d01947547 */ /* 0x000fea000b800000 */
[----:B------:R-:W-:Y:S01]  /*39a0*/  UMOV UR4, 0x40 ;  /* 0x0000004000047882 */ /* 0x000fe20000000000 */
[----:B------:R-:W-:Y:S01]  /*39b0*/  NOP ;  /* 0x0000000000007918 */ /* 0x000fe20000000000 */
[----:B------:R-:W-:Y:S01]  /*39c0*/  ULEA UR4, UR37, UR4, 0x18 ;  /* 0x0000000425047291 */ /* 0x000fe2000f8ec0ff */
[----:B------:R-:W-:Y:S02]  /*39d0*/  UMOV UR5, 0x400 ;  /* 0x0000040000057882 */ /* 0x000fe40000000000 */
[----:B------:R-:W-:-:S06]  /*39e0*/  ULEA UR37, UR37, UR5, 0x18 ;  /* 0x0000000525257291 */ /* 0x000fcc000f8ec0ff */
[----:B------:R-:W1:Y:S02]  /*39f0*/  LDS.U8 R0, [UR4+0x1c] ;  /* 0x00001c04ff007984 */ /* 0x000e640008000000 */
[----:B-1----:R-:W-:-:S13]  /*3a00*/  ISETP.NE.AND P0, PT, R0, RZ, PT ;  /* 0x000000ff0000720c */ /* 0x002fda0003f05270 */
[----:B------:R-:W-:Y:S05]  /*3a10*/  @P0 BRA `(.L_x_72) ;  /* 0x0000000000580947 */ /* 0x000fea0003800000 */
[----:B------:R-:W-:-:S13]  /*3a20*/  ELECT P0, URZ, PT ;  /* 0x0000000000ff782f */ /* 0x000fda0003800000 */
[----:B------:R-:W-:Y:S05]  /*3a30*/  @!P0 BRA `(.L_x_73) ;  /* 0x0000000000608947 */ /* 0x000fea0003800000 */
[----:B------:R-:W-:Y:S01]  /*3a40*/  UMOV UR5, 0x10 ;  /* 0x0000001000057882 */ /* 0x000fe20000000000 */
[----:B------:R-:W-:Y:S01]  /*3a50*/  HFMA2 R0, -RZ, RZ, 0, 5.9604644775390625e-08 ;  /* 0x00000001ff007431 */ /* 0x000fe200000001ff */
[----:B------:R-:W-:-:S03]  /*3a60*/  MOV R2, 0xffff ;  /* 0x0000ffff00027802 */ /* 0x000fc60000000f00 */
[----:B------:R-:W-:Y:S04]  /*3a70*/  DEPBAR.LE SB1, 0x36 ;  /* 0x00009d800000791a */ /* 0x000fe80000000000 */
[----:B------:R-:W1:Y:S02]  /*3a80*/  UTCATOMSWS.FIND_AND_SET.ALIGN UP0, UR5, UR5 ;  /* 0x00000005000575e3 */ /* 0x000e640008000800 */
[----:B-1----:R-:W-:Y:S01]  /*3a90*/  MOV R3, UR5 ;  /* 0x0000000500037c02 */ /* 0x002fe20008000f00 */
[----:B------:R-:W-:Y:S06]  /*3aa0*/  BRA.U UP0, `(.L_x_74) ;  /* 0x0000000100187547 */ /* 0x000fec000b800000 */
.L_x_75:
[----:B------:R-:W-:Y:S05]  /*3ab0*/  NANOSLEEP 0x64 ;  /* 0x000000640000795d */ /* 0x000fea0003800000 */
[----:B------:R-:W-:-:S05]  /*3ac0*/  UMOV UR5, 0x10 ;  /* 0x0000001000057882 */ /* 0x000fca0000000000 */
[----:B------:R-:W-:Y:S04]  /*3ad0*/  DEPBAR.LE SB1, 0x36 ;  /* 0x00009d800000791a */ /* 0x000fe80000000000 */
[----:B------:R-:W1:Y:S02]  /*3ae0*/  UTCATOMSWS.FIND_AND_SET.ALIGN UP0, UR5, UR5 ;  /* 0x00000005000575e3 */ /* 0x000e640008000800 */
[----:B-1----:R-:W-:Y:S01]  /*3af0*/  MOV R3, UR5 ;  /* 0x0000000500037c02 */ /* 0x002fe20008000f00 */
[----:B------:R-:W-:Y:S05]  /*3b00*/  BRA.U !UP0, `(.L_x_75) ;  /* 0xfffffffd08e87547 */ /* 0x000fea000b83ffff */
.L_x_74:
[-C--:B------:R-:W-:Y:S02]  /*3b10*/  SHF.L.U32 R2, R2, R3.reuse, RZ ;  /* 0x0000000302027219 */ /* 0x080fe400000006ff */
[----:B------:R-:W-:Y:S01]  /*3b20*/  SHF.L.U32 R0, R0, R3, RZ ;  /* 0x0000000300007219 */ /* 0x000fe200000006ff */
[----:B------:R-:W-:Y:S02]  /*3b30*/  IMAD.SHL.U32 R3, R3, 0x20, RZ ;  /* 0x0000002003037824 */ /* 0x000fe400078e00ff */
[----:B------:R1:W-:Y:S04]  /*3b40*/  ATOMS.OR RZ, [UR4+0x14], R2 ;  /* 0x00001402ffff798c */ /* 0x0003e8000b000004 */
[----:B------:R1:W-:Y:S04]  /*3b50*/  ATOMS.OR RZ, [UR4+0x18], R0 ;  /* 0x00001800ffff798c */ /* 0x0003e8000b000004 */
[----:B------:R1:W-:Y:S01]  /*3b60*/  STS [UR37+0x290], R3 ;  /* 0x00029003ff007988 */ /* 0x0003e20008000825 */
[----:B------:R-:W-:Y:S05]  /*3b70*/  BRA `(.L_x_73) ;  /* 0x0000000000107947 */ /* 0x000fea0003800000 */
.L_x_72:
[----:B------:R-:W-:Y:S02]  /*3b80*/  MOV R0, 0xffffffff ;  /* 0xffffffff00007802 */ /* 0x000fe40000000f00 */
[----:B------:R-:W-:-:S03]  /*3b90*/  MOV R2, 0x3bc0 ;  /* 0x00003bc000027802 */ /* 0x000fc60000000f00 */
[----:B------:R1:W-:Y:S04]  /*3ba0*/  STS [UR37+0x290], R0 ;  /* 0x00029000ff007988 */ /* 0x0003e80008000825 */
[----:B-1-3-5:R-:W-:Y:S05]  /*3bb0*/  CALL.REL.NOINC `($__internal_1_$__cuda_sm10x_tcgen05_guardrail_trap_phase_invalid_during_alloc) ;  /* 0x0000005000987944 */ /* 0x02afea0003c00000 */
.L_x_73:
[----:B------:R-:W-:Y:S05]  /*3bc0*/  WARPSYNC.ALL ;  /* 0x0000000000007948 */ /* 0x000fea0003800000 */
[----:B------:R-:W2:Y:S01]  /*3bd0*/  S2UR UR6, SR_CgaCtaId ;  /* 0x00000000000679c3 */ /* 0x000ea20000008800 */
[----:B------:R-:W-:Y:S01]  /*3be0*/  UMOV UR4, 0x400 ;  /* 0x0000040000047882 */ /* 0x000fe20000000000 */
[----:B------:R-:W-:-:S06]  /*3bf0*/  NOP ;  /* 0x0000000000007918 */ /* 0x000fcc0000000000 */
[----:B------:R-:W-:Y:S06]  /*3c00*/  BAR.ARV 0x6, 0xa0 ;  /* 0x0182800000007b1d */ /* 0x000fec0000002000 */
[----:B------:R-:W4:Y:S01]  /*3c10*/  LDCU UR7, c[0x0][0x38c] ;  /* 0x00007180ff0777ac */ /* 0x000f220008000800 */
[----:B------:R-:W-:Y:S01]  /*3c20*/  IMAD.MOV.U32 R11, RZ, RZ, 0x1 ;  /* 0x00000001ff0b7424 */ /* 0x000fe200078e00ff */
[----:B------:R-:W-:Y:S01]  /*3c30*/  CS2R R8, SRZ ;  /* 0x0000000000087805 */ /* 0x000fe2000001ff00 */
[----:B------:R-:W-:Y:S01]  /*3c40*/  IMAD.MOV.U32 R10, RZ, RZ, RZ ;  /* 0x000000ffff0a7224 */ /* 0x000fe200078e00ff */
[----:B------:R-:W-:Y:S01]  /*3c50*/  UMOV UR18, URZ ;  /* 0x000000ff00127c82 */ /* 0x000fe20008000000 */
[----:B------:R-:W-:Y:S01]  /*3c60*/  UMOV UR17, URZ ;  /* 0x000000ff00117c82 */ /* 0x000fe20008000000 */
[----:B------:R-:W-:Y:S01]  /*3c70*/  UMOV UR22, 0x0 ;  /* 0x0000000000167882 */ /* 0x000fe20000000000 */
[----:B------:R-:W-:Y:S01]  /*3c80*/  UMOV UR23, 0x4100490 ;  /* 0x0410049000177882 */ /* 0x000fe20000000000 */
[----:B------:R-:W-:Y:S01]  /*3c90*/  UMOV UR20, 0x0 ;  /* 0x0000000000147882 */ /* 0x000fe20000000000 */
[----:B------:R-:W-:Y:S01]  /*3ca0*/  UMOV UR21, 0x4100490 ;  /* 0x0410049000157882 */ /* 0x000fe20000000000 */
[----:B--2---:R-:W-:Y:S01]  /*3cb0*/  ULEA UR6, UR6, UR4, 0x18 ;  /* 0x0000000406067291 */ /* 0x004fe2000f8ec0ff */
[----:B------:R-:W2:Y:S03]  /*3cc0*/  LDCU UR4, c[0x0][0x38c] ;  /* 0x00007180ff0477ac */ /* 0x000ea60008000800 */
[----:B------:R-:W-:-:S02]  /*3cd0*/  UIADD3 UR11, UPT, UPT, UR6, 0x3600, URZ ;  /* 0x00003600060b7890 */ /* 0x000fc4000fffe0ff */
[----:B----4-:R-:W-:-:S03]  /*3ce0*/  UIADD3 UR7, UPT, UPT, UR7, 0x1f, URZ ;  /* 0x0000001f07077890 */ /* 0x010fc6000fffe0ff */
[----:B-1----:R-:W1:Y:S01]  /*3cf0*/  LDS R0, [UR6+0x290] ;  /* 0x00029006ff007984 */ /* 0x002e620008000800 */
[----:B------:R-:W-:Y:S02]  /*3d00*/  UIADD3 UR12, UPT, UPT, UR6, 0x1d600, URZ ;  /* 0x0001d600060c7890 */ /* 0x000fe4000fffe0ff */
[----:B------:R-:W-:Y:S02]  /*3d10*/  USHF.R.S32.HI UR5, URZ, 0x1f, UR7 ;  /* 0x0000001fff057899 */ /* 0x000fe40008011407 */
[----:B------:R-:W-:Y:S02]  /*3d20*/  USHF.R.U32.HI UR11, URZ, 0x4, UR11 ;  /* 0x00000004ff0b7899 */ /* 0x000fe4000801160b */
[----:B------:R-:W-:Y:S02]  /*3d30*/  ULEA.HI UR5, UR5, UR7, URZ, 0x5 ;  /* 0x0000000705057291 */ /* 0x000fe4000f8f28ff */
[----:B------:R-:W-:Y:S02]  /*3d40*/  USHF.R.U32.HI UR12, URZ, 0x4, UR12 ;  /* 0x00000004ff0c7899 */ /* 0x000fe4000801160c */
[----:B------:R-:W-:-:S02]  /*3d50*/  USHF.R.S32.HI UR5, URZ, 0x5, UR5 ;  /* 0x00000005ff057899 */ /* 0x000fc40008011405 */
[----:B------:R-:W-:Y:S02]  /*3d60*/  ULOP3.LUT UR11, UR11, 0x3fff, URZ, 0xc0, !UPT ;  /* 0x00003fff0b0b7892 */ /* 0x000fe4000f8ec0ff */
[----:B------:R-:W-:Y:S02]  /*3d70*/  UISETP.LT.AND UP0, UPT, UR5, 0x1, UPT ;  /* 0x000000010500788c */ /* 0x000fe4000bf01270 */
[----:B------:R-:W-:Y:S02]  /*3d80*/  ULOP3.LUT UR12, UR12, 0x3fff, URZ, 0xc0, !UPT ;  /* 0x00003fff0c0c7892 */ /* 0x000fe4000f8ec0ff */
[----:B------:R-:W-:Y:S02]  /*3d90*/  USEL UR10, UR5, 0x1, !UP0 ;  /* 0x00000001050a7887 */ /* 0x000fe4000c000000 */
[----:B------:R-:W-:Y:S02]  /*3da0*/  ULOP3.LUT UR11, UR11, 0x10000, URZ, 0xfc, !UPT ;  /* 0x000100000b0b7892 */ /* 0x000fe4000f8efcff */
[----:B------:R-:W-:-:S02]  /*3db0*/  ULOP3.LUT UR12, UR12, 0x10000, URZ, 0xfc, !UPT ;  /* 0x000100000c0c7892 */ /* 0x000fc4000f8efcff */
[----:B------:R-:W-:Y:S02]  /*3dc0*/  UIADD3 UR10, UPT, UPT, -UR10, URZ, URZ ;  /* 0x000000ff0a0a7290 */ /* 0x000fe4000fffe1ff */
[----:B--2---:R-:W-:Y:S01]  /*3dd0*/  UISETP.GE.AND UP3, UPT, UR4, 0x1, UPT ;  /* 0x000000010400788c */ /* 0x004fe2000bf66270 */
[----:B-1----:R-:W-:-:S15]  /*3de0*/  R2UR UR19, R0 ;  /* 0x00000000001372ca */ /* 0x002fde00000e0000 */
.L_x_82:
[----:B------:R-:W-:Y:S02]  /*3df0*/  LEA R0, R10, UR6, 0x3 ;  /* 0x000000060a007c11 */ /* 0x000fe4000f8e18ff */
[----:B------:R-:W-:Y:S02]  /*3e00*/  SHF.L.U32 R2, R9, 0x1f, RZ ;  /* 0x0000001f09027819 */ /* 0x000fe400000006ff */
[----:B------:R-:W-:Y:S01]  /*3e10*/  PLOP3.LUT P0, PT, PT, PT, UP3, 0x80, 0x8 ;  /* 0x000000000008781c */ /* 0x000fe20003f0f038 */
[----:B------:R-:W-:Y:S01]  /*3e20*/  VIADD R3, R0, 0x1f0 ;  /* 0x000001f000037836 */ /* 0x000fe20000000000 */
[----:B-1----:R-:W1:Y:S02]  /*3e30*/  SYNCS.PHASECHK.TRANS64.TRYWAIT P1, [R0+URZ+0x1e0], R2 ;  /* 0x0001e002000075a7 */ /* 0x002e6400080211ff */
[----:B-1--4-:R-:W-:Y:S09]  /*3e40*/  @!P1 BRA `(.L_x_76) ;  /* 0x0000004800689947 */ /* 0x012ff20003800000 */
.L_x_197:
[----:B------:R-:W-:Y:S01]  /*3e50*/  LEA R4, R10, UR6, 0x4 ;  /* 0x000000060a047c11 */ /* 0x000fe2000f8e20ff */
[----:B------:R-:W-:Y:S01]  /*3e60*/  @UP3 ULEA UR4, UR17, UR6, 0x3 ;  /* 0x0000000611043291 */ /* 0x000fe2000f8e18ff */
[----:B------:R-:W-:Y:S01]  /*3e70*/  PLOP3.LUT P2, PT, PT, PT, PT, 0x80, 0x8 ;  /* 0x000000000008781c */ /* 0x000fe20003f4f070 */
[----:B------:R-:W-:Y:S01]  /*3e80*/  ULEA UR8, UR18, UR6, 0x3 ;  /* 0x0000000612087291 */ /* 0x000fe2000f8e18ff */
[----:B------:R-:W-:Y:S02]  /*3e90*/  PRMT R3, RZ, 0x654, R3 ;  /* 0x00000654ff037816 */ /* 0x000fe40000000003 */
[----:B------:R-:W2:Y:S01]  /*3ea0*/  LDS.128 R4, [R4+0x270] ;  /* 0x0002700004047984 */ /* 0x000ea20000000c00 */
[----:B-1----:R-:W-:Y:S02]  /*3eb0*/  @P0 SHF.L.U32 R2, R8, 0x1f, RZ ;  /* 0x0000001f08020819 */ /* 0x002fe400000006ff */
[----:B------:R-:W-:Y:S01]  /*3ec0*/  SHF.L.U32 R0, R11, 0x1f, RZ ;  /* 0x0000001f0b007819 */ /* 0x000fe200000006ff */
[----:B------:R-:W-:Y:S01]  /*3ed0*/  @!PT LDS RZ, [RZ] ;  /* 0x00000000fffff984 */ /* 0x000fe20000000800 */
[----:B------:R-:W-:Y:S01]  /*3ee0*/  @!PT LDS RZ, [RZ] ;  /* 0x00000000fffff984 */ /* 0x000fe20000000800 */
[----:B------:R-:W-:Y:S01]  /*3ef0*/  @!PT LDS RZ, [RZ] ;  /* 0x00000000fffff984 */ /* 0x000fe20000000800 */
[----:B------:R-:W-:Y:S01]  /*3f00*/  @!PT LDS RZ, [RZ] ;  /* 0x00000000fffff984 */ /* 0x000fe20000000800 */
[----:B------:R1:W-:Y:S06]  /*3f10*/  MEMBAR.ALL.CTA ;  /* 0x0000000000007992 */ /* 0x0003ec0000008000 */
[----:B-1----:R-:W1:Y:S02]  /*3f20*/  FENCE.VIEW.ASYNC.S ;  /* 0x00000000000073c6 */ /* 0x002e640000000000 */
[----:B-1----:R1:W-:Y:S01]  /*3f30*/  SYNCS.ARRIVE.TRANS64.RED.A1T0 RZ, [R3+URZ], RZ ;  /* 0x000000ff03ff79a7 */ /* 0x0023e200081004ff */
[----:B------:R1:W4:Y:S01]  /*3f40*/  @P0 SYNCS.PHASECHK.TRANS64.TRYWAIT P2, [UR4], R2 ;  /* 0x00000002ff0005a7 */ /* 0x0003220008041104 */
[----:B------:R-:W-:Y:S01]  /*3f50*/  ULEA.HI UR4, UR18, UR18, URZ, 0x1 ;  /* 0x0000001212047291 */ /* 0x000fe2000f8f08ff */
[----:B--2---:R-:W-:-:S03]  /*3f60*/  LOP3.LUT P1, RZ, R6, 0x1, RZ, 0xc0, !PT ;  /* 0x0000000106ff7812 */ /* 0x004fc6000782c0ff */
[----:B------:R-:W-:Y:S02]  /*3f70*/  USHF.L.U32 UR9, UR4, 0x5, URZ ;  /* 0x0000000504097899 */ /* 0x000fe400080006ff */
[----:B------:R-:W-:Y:S02]  /*3f80*/  ULOP3.LUT UR4, UR4, 0xffe, URZ, 0xc0, !UPT ;  /* 0x00000ffe04047892 */ /* 0x000fe4000f8ec0ff */
[----:B------:R-:W-:Y:S02]  /*3f90*/  ULOP3.LUT UR9, UR9, 0xffffffc0, URZ, 0xc0, !UPT ;  /* 0xffffffc009097892 */ /* 0x000fe4000f8ec0ff */
[----:B------:R-:W-:Y:S02]  /*3fa0*/  UIADD3 UR4, UPT, UPT, -UR4, UR18, URZ ;  /* 0x0000001204047290 */ /* 0x000fe4000fffe1ff */
[----:B------:R-:W-:Y:S01]  /*3fb0*/  UIADD3 UR9, UPT, UPT, UR19, UR9, URZ ;  /* 0x0000000913097290 */ /* 0x000fe2000fffe0ff */
[----:B------:R-:W2:Y:S03]  /*3fc0*/  SYNCS.PHASECHK.TRANS64.TRYWAIT P0, [UR8+0x220], R0 ;  /* 0x00022000ff0075a7 */ /* 0x000ea60008001108 */
[----:B------:R-:W-:Y:S01]  /*3fd0*/  ULEA UR9, UR4, UR9, 0x14 ;  /* 0x0000000904097291 */ /* 0x000fe2000f8ea0ff */
[----:B-12-4-:R-:W-:Y:S11]  /*3fe0*/  @!P0 BRA `(.L_x_77) ;  /* 0x0000004800148947 */ /* 0x016ff60003800000 */
.L_x_199:
[----:B------:R-:W-:Y:S01]  /*3ff0*/  IADD3 R10, PT, PT, R10, 0x1, RZ ;  /* 0x000000010a0a7810 */ /* 0x000fe20007ffe0ff */
[----:B------:R-:W-:Y:S06]  /*4000*/  BRA.U !UP3, `(.L_x_78) ;  /* 0x000000010b987547 */ /* 0x000fec000b800000 */
[----:B------:R-:W-:Y:S01]  /*4010*/  UPLOP3.LUT UP4, UPT, UPT, UPT, UPT, 0x40, 0x4 ;  /* 0x000000000004789c */ /* 0x000fe20003f8e870 */
[----:B------:R-:W-:Y:S01]  /*4020*/  UMOV UR16, UR10 ;  /* 0x0000000a00107c82 */ /* 0x000fe20008000000 */
[----:B------:R-:W-:Y:S01]  /*4030*/  UMOV UR15, UR5 ;  /* 0x00000005000f7c82 */ /* 0x000fe20008000000 */
[----:B------:R-:W-:-:S08]  /*4040*/  UMOV UR14, UR17 ;  /* 0x00000011000e7c82 */ /* 0x000fd00008000000 */
.L_x_81:
[----:B------:R-:W-:Y:S02]  /*4050*/  UIADD3 UR16, UPT, UPT, UR16, 0x1, URZ ;  /* 0x0000000110107890 */ /* 0x000fe4000fffe0ff */
[----:B--2---:R-:W-:Y:S02]  /*4060*/  ULEA UR7, UR14, UR6, 0x3 ;  /* 0x000000060e077291 */ /* 0x004fe4000f8e18ff */
[----:B------:R-:W-:Y:S01]  /*4070*/  UISETP.NE.AND UP0, UPT, UR16, URZ, UPT ;  /* 0x000000ff1000728c */ /* 0x000fe2000bf05270 */
[----:B----4-:R-:W-:Y:S10]  /*4080*/  @P2 BRA `(.L_x_79) ;  /* 0x00000000000c2947 */ /* 0x010ff40003800000 */
[----:B-1----:R-:W-:Y:S04]  /*4090*/  SHF.L.U32 R2, R8, 0x1f, RZ ;  /* 0x0000001f08027819 */ /* 0x002fe800000006ff */
[----:B------:R-:W1:Y:S02]  /*40a0*/  SYNCS.PHASECHK.TRANS64.TRYWAIT P0, [UR7], R2 ;  /* 0x00000002ff0075a7 */ /* 0x000e640008001107 */
[----:B-1----:R-:W-:Y:S05]  /*40b0*/  @!P0 BRA `(.L_x_80) ;  /* 0x0000004400f88947 */ /* 0x002fea0003800000 */
.L_x_79:
[----:B------:R-:W-:Y:S01]  /*40c0*/  UISETP.NE.AND UP1, UPT, UR15, 0x1, UPT ;  /* 0x000000010f00788c */ /* 0x000fe2000bf25270 */
[----:B------:R-:W-:Y:S01]  /*40d0*/  PLOP3.LUT P2, PT, PT, PT, PT, 0x80, 0x8 ;  /* 0x000000000008781c */ /* 0x000fe20003f4f070 */
[----:B------:R-:W-:Y:S02]  /*40e0*/  UIADD3 UR17, UPT, UPT, UR14, 0x1, URZ ;  /* 0x000000010e117890 */ /* 0x000fe4000fffe0ff */
[----:B------:R-:W-:Y:S02]  /*40f0*/  ULEA UR24, UR14, UR12, 0x8 ;  /* 0x0000000c0e187291 */ /* 0x000fe4000f8e40ff */
[----:B------:R-:W-:Y:S01]  /*4100*/  UISETP.NE.AND UP2, UPT, UR17, 0x1a, UPT ;  /* 0x0000001a1100788c */ /* 0x000fe2000bf45270 */
[----:B------:R-:W-:Y:S01]  /*4110*/  PLOP3.LUT P0, PT, PT, PT, UP1, 0x80, 0x8 ;  /* 0x000000000008781c */ /* 0x000fe20003f0f018 */
[----:B------:R-:W-:Y:S02]  /*4120*/  ULEA UR26, UR14, UR11, 0x8 ;  /* 0x0000000b0e1a7291 */ /* 0x000fe4000f8e40ff */
[----:B------:R-:W-:Y:S02]  /*4130*/  USEL UR13, URZ, 0x1, UP2 ;  /* 0x00000001ff0d7887 */ /* 0x000fe40009000000 */
[----:B------:R-:W-:Y:S02]  /*4140*/  USEL UR17, UR17, URZ, UP2 ;  /* 0x000000ff11117287 */ /* 0x000fe40009000000 */
[----:B------:R-:W-:Y:S02]  /*4150*/  UIADD3 UR30, UPT, UPT, UR24, 0x2, URZ ;  /* 0x00000002181e7890 */ /* 0x000fe4000fffe0ff */
[----:B------:R-:W-:Y:S01]  /*4160*/  @UP1 ULEA UR4, UR17, UR6, 0x3 ;  /* 0x0000000611041291 */ /* 0x000fe2000f8e18ff */
[----:B------:R-:W-:Y:S01]  /*4170*/  LOP3.LUT R8, R8, UR13, RZ, 0x3c, !PT ;  /* 0x0000000d08087c12 */ /* 0x000fe2000f8e3cff */
[----:B------:R-:W-:Y:S02]  /*4180*/  UIADD3 UR28, UPT, UPT, UR26, 0x2, URZ ;  /* 0x000000021a1c7890 */ /* 0x000fe4000fffe0ff */
[----:B------:R-:W-:Y:S01]  /*4190*/  UIADD3 UR7, UPT, UPT, UR7, 0xd0, URZ ;  /* 0x000000d007077890 */ /* 0x000fe2000fffe0ff */
[----:B-1----:R-:W-:Y:S01]  /*41a0*/  @P0 SHF.L.U32 R0, R8, 0x1f, RZ ;  /* 0x0000001f08000819 */ /* 0x002fe200000006ff */
[----:B------:R-:W-:Y:S01]  /*41b0*/  UMOV UR25, 0x80004020 ;  /* 0x8000402000197882 */ /* 0x000fe20000000000 */
[----:B------:R-:W-:Y:S01]  /*41c0*/  UMOV UR27, 0x80004020 ;  /* 0x80004020001b7882 */ /* 0x000fe20000000000 */
[----:B------:R-:W-:Y:S01]  /*41d0*/  UMOV UR31, 0x80004020 ;  /* 0x80004020001f7882 */ /* 0x000fe20000000000 */
[----:B------:R2:W4:Y:S01]  /*41e0*/  @P0 SYNCS.PHASECHK.TRANS64.TRYWAIT P2, [UR4], R0 ;  /* 0x00000000ff0005a7 */ /* 0x0005220008041104 */
[----:B------:R-:W-:Y:S01]  /*41f0*/  UIADD3 UR15, UPT, UPT, UR15, -0x1, URZ ;  /* 0xffffffff0f0f7890 */ /* 0x000fe2000fffe0ff */
[----:B------:R2:W-:Y:S01]  /*4200*/  UTCHMMA gdesc[UR26], gdesc[UR24], tmem[UR9], tmem[UR22], idesc[UR23], UP4 ;  /* 0x00ff16181a0075ea */ /* 0x0005e2000a000009 */
[----:B------:R-:W-:Y:S01]  /*4210*/  UPLOP3.LUT UP4, UPT, UPT, UPT, UPT, 0x80, 0x8 ;  /* 0x000000000008789c */ /* 0x000fe20003f8f070 */
[----:B------:R-:W-:Y:S01]  /*4220*/  UMOV UR29, 0x80004020 ;  /* 0x80004020001d7882 */ /* 0x000fe20000000000 */
[----:B------:R-:W-:Y:S01]  /*4230*/  UMOV UR14, UR17 ;  /* 0x00000011000e7c82 */ /* 0x000fe20008000000 */
[----:B------:R2:W-:Y:S01]  /*4240*/  UTCHMMA gdesc[UR28], gdesc[UR30], tmem[UR9], tmem[UR20], idesc[UR21], UPT ;  /* 0x00ff141e1c0075ea */ /* 0x0005e2000b800009 */
[----:B------:R2:W-:Y:S01]  /*4250*/  UTCBAR [UR7], URZ ;  /* 0x000000ff070073e9 */ /* 0x0005e200080000ff */
[----:B------:R-:W-:Y:S06]  /*4260*/  BRA.U UP0, `(.L_x_81) ;  /* 0xfffffffd00787547 */ /* 0x000fec000b83ffff */
.L_x_78:
[----:B------:R-:W-:Y:S01]  /*4270*/  UIADD3 UR18, UPT, UPT, UR18, 0x1, URZ ;  /* 0x0000000112127890 */ /* 0x000fe2000fffe0ff */
[C---:B------:R-:W-:Y:S01]  /*4280*/  ISETP.NE.AND P0, PT, R10.reuse, 0x2, PT ;  /* 0x000000020a00780c */ /* 0x040fe20003f05270 */
[----:B------:R-:W-:Y:S02]  /*4290*/  UIADD3 UR8, UPT, UPT, UR8, 0x200, URZ ;  /* 0x0000020008087890 */ /* 0x000fe4000fffe0ff */
[----:B------:R-:W-:Y:S01]  /*42a0*/  UISETP.NE.AND UP0, UPT, UR18, 0x4, UPT ;  /* 0x000000041200788c */ /* 0x000fe2000bf05270 */
[----:B-12---:R-:W-:Y:S02]  /*42b0*/  SEL R0, RZ, 0x1, P0 ;  /* 0x00000001ff007807 */ /* 0x006fe40000000000 */
[----:B------:R-:W-:Y:S01]  /*42c0*/  SEL R10, R10, RZ, P0 ;  /* 0x000000ff0a0a7207 */ /* 0x000fe20000000000 */
[----:B------:R-:W-:Y:S01]  /*42d0*/  USEL UR4, URZ, 0x1, UP0 ;  /* 0x00000001ff047887 */ /* 0x000fe20008000000 */
[----:B------:R-:W-:Y:S01]  /*42e0*/  LOP3.LUT R9, R9, R0, RZ, 0x3c, !PT ;  /* 0x0000000009097212 */ /* 0x000fe200078e3cff */
[----:B------:R-:W-:Y:S01]  /*42f0*/  USEL UR18, UR18, URZ, UP0 ;  /* 0x000000ff12127287 */ /* 0x000fe20008000000 */
[----:B------:R1:W-:Y:S03]  /*4300*/  UTCBAR [UR8], URZ ;  /* 0x000000ff080073e9 */ /* 0x0003e600080000ff */
[----:B------:R-:W-:Y:S01]  /*4310*/  LOP3.LUT R11, R11, UR4, RZ, 0x3c, !PT ;  /* 0x000000040b0b7c12 */ /* 0x000fe2000f8e3cff */
[----:B------:R-:W-:Y:S07]  /*4320*/  @P1 BRA `(.L_x_82) ;  /* 0xfffffff800b01947 */ /* 0x000fee000383ffff */
[----:B------:R-:W2:Y:S01]  /*4330*/  S2UR UR4, SR_CgaCtaId ;  /* 0x00000000000479c3 */ /* 0x000ea20000008800 */
[----:B------:R-:W-:Y:S01]  /*4340*/  ELECT P0, URZ, PT ;  /* 0x0000000000ff782f */ /* 0x000fe20003800000 */
[----:B------:R-:W-:Y:S01]  /*4350*/  IMAD.MOV.U32 R0, RZ, RZ, 0x1 ;  /* 0x00000001ff007424 */ /* 0x000fe200078e00ff */
[----:B------:R-:W-:Y:S01]  /*4360*/  UIADD3 UR6, UPT, UPT, UR6, 0x220, URZ ;  /* 0x0000022006067890 */ /* 0x000fe2000fffe0ff */
[----:B------:R-:W-:Y:S01]  /*4370*/  SHF.L.U32 R2, R11, 0x1f, RZ ;  /* 0x0000001f0b027819 */ /* 0x000fe200000006ff */
[----:B------:R-:W-:-:S03]  /*4380*/  UMOV UR5, 0x40 ;  /* 0x0000004000057882 */ /* 0x000fc60000000000 */
[----:B------:R-:W-:Y:S01]  /*4390*/  UVIRTCOUNT.DEALLOC.SMPOOL 0x80 ;  /* 0x000000800000784c */ /* 0x000fe20000000000 */
[----:B--2---:R-:W-:Y:S02]  /*43a0*/  ULEA UR4, UR4, UR5, 0x18 ;  /* 0x0000000504047291 */ /* 0x004fe4000f8ec0ff */
[----:B------:R-:W-:-:S07]  /*43b0*/  ULEA UR5, UR18, UR6, 0x3 ;  /* 0x0000000612057291 */ /* 0x000fce000f8e18ff */
[----:B------:R2:W-:Y:S02]  /*43c0*/  @P0 STS.U8 [UR4+0x1c], R0 ;  /* 0x00001c00ff000988 */ /* 0x0005e40008000004 */
[----:B------:R-:W3:Y:S02]  /*43d0*/  SYNCS.PHASECHK.TRANS64.TRYWAIT P0, [UR5], R2 ;  /* 0x00000002ff0075a7 */ /* 0x000ee40008001105 */
[----:B--23--:R-:W-:Y:S05]  /*43e0*/  @!P0 BRA `(.L_x_83) ;  /* 0x0000004400448947 */ /* 0x00cfea0003800000 */
.L_x_202:
[----:B------:R-:W-:-:S04]  /*43f0*/  UIADD3 UR7, UPT, UPT, UR18, 0x1, URZ ;  /* 0x0000000112077890 */ /* 0x000fc8000fffe0ff */
[----:B------:R-:W-:-:S04]  /*4400*/  UISETP.NE.AND UP0, UPT, UR7, 0x4, UPT ;  /* 0x000000040700788c */ /* 0x000fc8000bf05270 */
[----:B-1----:R-:W-:Y:S02]  /*4410*/  USEL UR8, URZ, 0x1, UP0 ;  /* 0x00000001ff087887 */ /* 0x002fe40008000000 */
[----:B------:R-:W-:-:S04]  /*4420*/  USEL UR7, UR7, URZ, UP0 ;  /* 0x000000ff07077287 */ /* 0x000fc80008000000 */
[----:B------:R-:W-:Y:S01]  /*4430*/  ULEA UR5, UR7, UR6, 0x3 ;  /* 0x0000000607057291 */ /* 0x000fe2000f8e18ff */
[----:B--2---:R-:W-:-:S04]  /*4440*/  LOP3.LUT R2, R11, UR8, RZ, 0x3c, !PT ;  /* 0x000000080b027c12 */ /* 0x004fc8000f8e3cff */
[----:B------:R-:W-:-:S04]  /*4450*/  SHF.L.U32 R3, R2, 0x1f, RZ ;  /* 0x0000001f02037819 */ /* 0x000fc800000006ff */
[----:B------:R-:W1:Y:S02]  /*4460*/  SYNCS.PHASECHK.TRANS64.TRYWAIT P0, [UR5], R3 ;  /* 0x00000003ff0075a7 */ /* 0x000e640008001105 */
[----:B-1----:R-:W-:Y:S05]  /*4470*/  @!P0 BRA `(.L_x_84) ;  /* 0x0000004400388947 */ /* 0x002fea0003800000 */
.L_x_204:
        /* <DEDUP_REMOVED lines=9> */
.L_x_206:
[----:B------:R-:W-:-:S04]  /*4510*/  UIADD3 UR7, UPT, UPT, UR7, 0x1, URZ ;  /* 0x0000000107077890 */ /* 0x000fc8000fffe0ff */
[----:B------:R-:W-:-:S04]  /*4520*/  UISETP.NE.AND UP0, UPT, UR7, 0x4, UPT ;  /* 0x000000040700788c */ /* 0x000fc8000bf05270 */
[----:B------:R-:W-:Y:S02]  /*4530*/  USEL UR5, URZ, 0x1, UP0 ;  /* 0x00000001ff057887 */ /* 0x000fe40008000000 */
[----:B------:R-:W-:-:S04]  /*4540*/  USEL UR7, UR7, URZ, UP0 ;  /* 0x000000ff07077287 */ /* 0x000fc80008000000 */
[----:B------:R-:W-:Y:S01]  /*4550*/  ULEA UR7, UR7, UR6, 0x3 ;  /* 0x0000000607077291 */ /* 0x000fe2000f8e18ff */
[----:B------:R-:W-:-:S04]  /*4560*/  LOP3.LUT R2, R2, UR5, RZ, 0x3c, !PT ;  /* 0x0000000502027c12 */ /* 0x000fc8000f8e3cff */
[----:B------:R-:W-:-:S04]  /*4570*/  SHF.L.U32 R2, R2, 0x1f, RZ ;  /* 0x0000001f02027819 */ /* 0x000fc800000006ff */
[----:B------:R-:W2:Y:S02]  /*4580*/  SYNCS.PHASECHK.TRANS64.TRYWAIT P0, [UR7], R2 ;  /* 0x00000002ff0075a7 */ /* 0x000ea40008001107 */
[----:B--2---:R-:W-:Y:S05]  /*4590*/  @!P0 BRA `(.L_x_86) ;  /* 0x0000004400208947 */ /* 0x004fea0003800000 */
.L_x_208:
[----:B------:R-:W-:Y:S01]  /*45a0*/  NOP ;  /* 0x0000000000007918 */ /* 0x000fe20000000000 */
[----:B-1----:R-:W1:Y:S01]  /*45b0*/  LDS R0, [UR4+0x14] ;  /* 0x00001404ff007984 */ /* 0x002e620008000800 */
[----:B------:R-:W-:Y:S01]  /*45c0*/  ULOP3.LUT UR6, UR19, 0xffff, URZ, 0xc0, !UPT ;  /* 0x0000ffff13067892 */ /* 0x000fe2000f8ec0ff */
[----:B------:R-:W-:Y:S01]  /*45d0*/  UMOV UR8, 0xffff ;  /* 0x0000ffff00087882 */ /* 0x000fe20000000000 */
[----:B------:R-:W-:Y:S02]  /*45e0*/  UMOV UR5, 0x1 ;  /* 0x0000000100057882 */ /* 0x000fe40000000000 */
[----:B------:R-:W-:-:S04]  /*45f0*/  USHF.R.U32.HI UR6, URZ, 0x5, UR6 ;  /* 0x00000005ff067899 */ /* 0x000fc80008011606 */
[----:B------:R-:W-:Y:S02]  /*4600*/  USHF.L.U32 UR8, UR8, UR6, URZ ;  /* 0x0000000608087299 */ /* 0x000fe400080006ff */
[----:B------:R-:W-:-:S04]  /*4610*/  USHF.L.U32 UR5, UR5, UR6, URZ ;  /* 0x0000000605057299 */ /* 0x000fc800080006ff */
[----:B-1----:R-:W-:-:S04]  /*4620*/  LOP3.LUT R0, R0, UR8, RZ, 0xc0, !PT ;  /* 0x0000000800007c12 */ /* 0x002fc8000f8ec0ff */
[----:B------:R-:W-:-:S13]  /*4630*/  ISETP.NE.AND P0, PT, R0, UR8, PT ;  /* 0x0000000800007c0c */ /* 0x000fda000bf05270 */
[----:B------:R-:W-:Y:S05]  /*4640*/  @P0 BRA `(.L_x_87) ;  /* 0x0000000000580947 */ /* 0x000fea0003800000 */
[----:B------:R-:W1:Y:S02]  /*4650*/  LDS R0, [UR4+0x18] ;  /* 0x00001804ff007984 */ /* 0x000e640008000800 */
[----:B-1----:R-:W-:-:S04]  /*4660*/  LOP3.LUT R0, R0, UR5, RZ, 0xc0, !PT ;  /* 0x0000000500007c12 */ /* 0x002fc8000f8ec0ff */
[----:B------:R-:W-:-:S13]  /*4670*/  ISETP.NE.AND P0, PT, R0, UR5, PT ;  /* 0x0000000500007c0c */ /* 0x000fda000bf05270 */
[----:B------:R-:W-:Y:S05]  /*4680*/  @P0 BRA `(.L_x_88) ;  /* 0x00000000003c0947 */ /* 0x000fea0003800000 */
[----:B------:R-:W1:Y:S01]  /*4690*/  S2R R2, SR_LANEID ;  /* 0x0000000000027919 */ /* 0x000e620000000000 */
[----:B------:R-:W-:Y:S01]  /*46a0*/  ULOP3.LUT UR8, URZ, UR8, URZ, 0x33, !UPT ;  /* 0x00000008ff087292 */ /* 0x000fe2000f8e33ff */
[----:B------:R-:W-:Y:S02]  /*46b0*/  VOTEU.ANY UR7, UPT, PT ;  /* 0x0000000000077886 */ /* 0x000fe400038e0100 */
[----:B------:R-:W-:-:S03]  /*46c0*/  UFLO.U32 UR7, UR7 ;  /* 0x00000007000772bd */ /* 0x000fc600080e0000 */
[----:B------:R-:W-:-:S04]  /*46d0*/  IMAD.U32 R0, RZ, RZ, UR8 ;  /* 0x00000008ff007e24 */ /* 0x000fc8000f8e00ff */
[----:B------:R2:W3:Y:S02]  /*46e0*/  REDUX UR6, R0 ;  /* 0x00000000000673c4 */ /* 0x0004e40000000000 */
[----:B------:R1:W-:Y:S02]  /*46f0*/  UTCATOMSWS.AND URZ, UR8 ;  /* 0x0000000800ff79e3 */ /* 0x0003e40008000000 */
[----:B-1----:R-:W-:Y:S02]  /*4700*/  ISETP.EQ.U32.AND P0, PT, R2, UR7, PT ;  /* 0x0000000702007c0c */ /* 0x002fe4000bf02070 */
[----:B--2---:R-:W-:Y:S02]  /*4710*/  LOP3.LUT R0, RZ, UR5, RZ, 0x33, !PT ;  /* 0x00000005ff007c12 */ /* 0x004fe4000f8e33ff */
[----:B---3--:R-:W-:Y:S02]  /*4720*/  MOV R2, UR6 ;  /* 0x0000000600027c02 */ /* 0x008fe40008000f00 */
[----:B------:R-:W1:Y:S07]  /*4730*/  REDUX UR5, R0 ;  /* 0x00000000000573c4 */ /* 0x000e6e0000000000 */
[----:B------:R2:W-:Y:S01]  /*4740*/  @P0 ATOMS.AND RZ, [UR4+0x14], R2 ;  /* 0x00001402ffff098c */ /* 0x0005e2000a800004 */
[----:B-1----:R-:W-:-:S05]  /*4750*/  IMAD.U32 R0, RZ, RZ, UR5 ;  /* 0x00000005ff007e24 */ /* 0x002fca000f8e00ff */
[----:B------:R2:W-:Y:S01]  /*4760*/  @P0 ATOMS.AND RZ, [UR4+0x18], R0 ;  /* 0x00001800ffff098c */ /* 0x0005e2000a800004 */
[----:B------:R-:W-:Y:S05]  /*4770*/  BRA `(.L_x_89) ;  /* 0x0000000000147947 */ /* 0x000fea0003800000 */
.L_x_88:
[----:B------:R-:W-:Y:S02]  /*4780*/  MOV R2, 0x47a0 ;  /* 0x000047a000027802 */ /* 0x000fe40000000f00 */
[----:B----45:R-:W-:Y:S05]  /*4790*/  CALL.REL.NOINC `($__internal_0_$__cuda_sm10x_tcgen05_guardrail_trap_col_being_dealloced_not_returned_by_alloc) ;  /* 0x0000004400947944 */ /* 0x030fea0003c00000 */
[----:B------:R-:W-:Y:S05]  /*47a0*/  BRA `(.L_x_89) ;  /* 0x0000000000087947 */ /* 0x000fea0003800000 */
.L_x_87:
[----:B------:R-:W-:Y:S02]  /*47b0*/  MOV R2, 0x47d0 ;  /* 0x000047d000027802 */ /* 0x000fe40000000f00 */
[----:B----45:R-:W-:Y:S05]  /*47c0*/  CALL.REL.NOINC `($__internal_2_$__cuda_sm10x_tcgen05_guardrail_trap_unallocated_columns_being_dealloced) ;  /* 0x0000004400a07944 */ /* 0x030fea0003c00000 */
.L_x_89:
[----:B------:R-:W-:Y:S01]  /*47d0*/  NOP ;  /* 0x0000000000007918 */ /* 0x000fe20000000000 */
[----:B------:R-:W-:Y:S05]  /*47e0*/  EXIT ;  /* 0x000000000000794d */ /* 0x000fea0003800000 */
.L_x_71:
[----:B------:R-:W-:-:S09]  /*47f0*/  UISETP.NE.OR UP2, UPT, UR8, 0x3, !UP2 ;  /* 0x000000030800788c */ /* 0x000fd2000d745670 */
[----:B------:R-:W-:Y:S05]  /*4800*/  BRA.U UP2, `(.L_x_90) ;  /* 0x0000000d02ac7547 */ /* 0x000fea000b800000 */
[----:B------:R-:W1:Y:S01]  /*4810*/  LDC R0, c[0x0][0xb30] ;  /* 0x0002cc00ff007b82 */ /* 0x000e620000000800 */
[----:B------:R-:W2:Y:S01]  /*4820*/  LDCU.64 UR8, c[0x0][0x888] ;  /* 0x00011100ff0877ac */ /* 0x000ea20008000a00 */
[----:B------:R-:W-:Y:S01]  /*4830*/  IMAD.MOV.U32 R32, RZ, RZ, 0x1 ;  /* 0x00000001ff207424 */ /* 0x000fe200078e00ff */
[----:B------:R-:W-:Y:S01]  /*4840*/  CS2R R28, SRZ ;  /* 0x00000000001c7805 */ /* 0x000fe2000001ff00 */
[----:B------:R-:W-:Y:S01]  /*4850*/  IMAD.MOV.U32 R25, RZ, RZ, 0x1000 ;  /* 0x00001000ff197424 */ /* 0x000fe200078e00ff */
[----:B------:R-:W4:Y:S03]  /*4860*/  LDCU.64 UR4, c[0x0][0x890] ;  /* 0x00011200ff0477ac */ /* 0x000f260008000a00 */
[----:B------:R-:W3:Y:S01]  /*4870*/  LDC R24, c[0x0][0x370] ;  /* 0x0000dc00ff187b82 */ /* 0x000ee20000000800 */
[----:B------:R-:W-:Y:S01]  /*4880*/  UMOV UR7, 0x400 ;  /* 0x0000040000077882 */ /* 0x000fe20000000000 */
[----:B------:R-:W-:-:S02]  /*4890*/  UPLOP3.LUT UP1, UPT, UPT, UPT, UPT, 0x40, 0x4 ;  /* 0x000000000004789c */ /* 0x000fc40003f2e870 */
[----:B------:R-:W-:Y:S01]  /*48a0*/  ULEA UR7, UR37, UR7, 0x18 ;  /* 0x0000000725077291 */ /* 0x000fe2000f8ec0ff */
[----:B------:R-:W-:-:S03]  /*48b0*/  UMOV UR13, URZ ;  /* 0x000000ff000d7c82 */ /* 0x000fc60008000000 */
[----:B------:R-:W3:Y:S01]  /*48c0*/  LDC R3, c[0x0][0xb0c] ;  /* 0x0002c300ff037b82 */ /* 0x000ee20000000800 */
[----:B--2---:R-:W-:Y:S02]  /*48d0*/  UISETP.NE.U32.AND UP3, UPT, UR8, URZ, UPT ;  /* 0x000000ff0800728c */ /* 0x004fe4000bf65070 */
[----:B----4-:R-:W-:-:S05]  /*48e0*/  UISETP.NE.U32.AND UP4, UPT, UR4, URZ, UPT ;  /* 0x000000ff0400728c */ /* 0x010fca000bf85070 */
[----:B------:R-:W2:Y:S01]  /*48f0*/  LDC R22, c[0x0][0xb20] ;  /* 0x0002c800ff167b82 */ /* 0x000ea20000000800 */
[----:B-1----:R-:W-:Y:S01]  /*4900*/  ISETP.NE.AND P1, PT, R0, 0x1, PT ;  /* 0x000000010000780c */ /* 0x002fe20003f25270 */
[----:B------:R-:W-:Y:S02]  /*4910*/  UISETP.NE.AND.EX UP3, UPT, UR9, URZ, UPT, UP3 ;  /* 0x000000ff0900728c */ /* 0x000fe4000bf65330 */
[----:B------:R-:W-:-:S04]  /*4920*/  UISETP.NE.AND.EX UP4, UPT, UR5, URZ, UPT, UP4 ;  /* 0x000000ff0500728c */ /* 0x000fc8000bf85340 */
[----:B------:R-:W1:Y:S08]  /*4930*/  LDC.64 R30, c[0x0][0x348] ;  /* 0x0000d200ff1e7b82 */ /* 0x000e700000000a00 */
[----:B------:R-:W4:Y:S08]  /*4940*/  LDC.64 R14, c[0x0][0xb10] ;  /* 0x0002c400ff0e7b82 */ /* 0x000f300000000a00 */
[----:B------:R-:W1:Y:S08]  /*4950*/  LDC.64 R6, c[0x0][0xb18] ;  /* 0x0002c600ff067b82 */ /* 0x000e700000000a00 */
[----:B------:R-:W1:Y:S08]  /*4960*/  LDC.64 R4, c[0x0][0xb28] ;  /* 0x0002ca00ff047b82 */ /* 0x000e700000000a00 */
[----:B--23--:R-:W1:Y:S02]  /*4970*/  LDC R23, c[0x0][0x374] ;  /* 0x0000dd00ff177b82 */ /* 0x00ce640000000800 */
.L_x_99:
[C---:B------:R-:W-:Y:S02]  /*4980*/  LEA R0, R29.reuse, UR7, 0x3 ;  /* 0x000000071d007c11 */ /* 0x040fe4000f8e18ff */
[----:B------:R-:W-:Y:S02]  /*4990*/  SHF.L.U32 R2, R28, 0x1f, RZ ;  /* 0x0000001f1c027819 */ /* 0x000fe400000006ff */
[----:B------:R-:W-:Y:S02]  /*49a0*/  LEA R16, R29, UR7, 0x4 ;  /* 0x000000071d107c11 */ /* 0x000fe4000f8e20ff */
[----:B--2---:R-:W2:Y:S02]  /*49b0*/  SYNCS.PHASECHK.TRANS64.TRYWAIT P0, [R0+URZ+0x1e0], R2 ;  /* 0x0001e002000075a7 */ /* 0x004ea400080011ff */
[----:B--2---:R-:W-:Y:S05]  /*49c0*/  @!P0 BRA `(.L_x_91) ;  /* 0x00000040002c8947 */ /* 0x004fea0003800000 */
.L_x_209:
[----:B------:R-:W-:Y:S01]  /*49d0*/  ISETP.GE.AND P0, PT, R26, 0x1, PT ;  /* 0x000000011a00780c */ /* 0x000fe20003f06270 */
[----:B------:R-:W3:Y:S01]  /*49e0*/  LDS.128 R16, [R16+0x270] ;  /* 0x0002700010107984 */ /* 0x000ee20000000c00 */
[----:B--2---:R-:W-:Y:S01]  /*49f0*/  VIADD R0, R0, 0x1f0 ;  /* 0x000001f000007836 */ /* 0x004fe20000000000 */
[----:B------:R-:W-:Y:S01]  /*4a00*/  @!PT LDS RZ, [RZ] ;  /* 0x00000000fffff984 */ /* 0x000fe20000000800 */
[----:B------:R-:W-:Y:S01]  /*4a10*/  @!PT LDS RZ, [RZ] ;  /* 0x00000000fffff984 */ /* 0x000fe20000000800 */
[----:B------:R-:W-:Y:S01]  /*4a20*/  @!PT LDS RZ, [RZ] ;  /* 0x00000000fffff984 */ /* 0x000fe20000000800 */
[----:B------:R-:W-:Y:S01]  /*4a30*/  @!PT LDS RZ, [RZ] ;  /* 0x00000000fffff984 */ /* 0x000fe20000000800 */
[----:B------:R2:W-:Y:S06]  /*4a40*/  MEMBAR.ALL.CTA ;  /* 0x0000000000007992 */ /* 0x0005ec0000008000 */
[----:B--2---:R-:W2:Y:S01]  /*4a50*/  FENCE.VIEW.ASYNC.S ;  /* 0x00000000000073c6 */ /* 0x004ea20000000000 */
[----:B------:R-:W-:Y:S04]  /*4a60*/  PRMT R0, RZ, 0x654, R0 ;  /* 0x00000654ff007816 */ /* 0x000fe80000000000 */
[----:B--2---:R2:W-:Y:S01]  /*4a70*/  SYNCS.ARRIVE.TRANS64.RED.A1T0 RZ, [R0+URZ], RZ ;  /* 0x000000ff00ff79a7 */ /* 0x0045e200081004ff */
[----:B---3--:R-:W-:Y:S11]  /*4a80*/  LOP3.LUT P3, RZ, R18, 0x1, RZ, 0xc0, !PT ;  /* 0x0000000112ff7812 */ /* 0x008ff6000786c0ff */
[----:B------:R-:W-:Y:S02]  /*4a90*/  @!UPT UIADD3 URZ, UPT, UPT, URZ, URZ, URZ ;  /* 0x000000fffffff290 */ /* 0x000fe4000fffe0ff */
[----:B------:R-:W-:Y:S02]  /*4aa0*/  @P3 MOV R11, R16 ;  /* 0x00000010000b3202 */ /* 0x000fe40000000f00 */
[----:B------:R-:W-:Y:S01]  /*4ab0*/  @P3 LOP3.LUT R10, R17, 0xffff, RZ, 0xc0, !PT ;  /* 0x0000ffff110a3812 */ /* 0x000fe200078ec0ff */
[----:B--2---:R-:W-:Y:S06]  /*4ac0*/  @!P0 BRA `(.L_x_92) ;  /* 0x0000000000a48947 */ /* 0x004fec0003800000 */
[-C--:B-1----:R-:W-:Y:S01]  /*4ad0*/  IMAD.HI.U32 R0, R23, R7.reuse, RZ ;  /* 0x0000000717007227 */ /* 0x082fe200078e00ff */
[----:B------:R-:W-:Y:S02]  /*4ae0*/  ISETP.NE.AND P0, PT, R6, 0x1, PT ;  /* 0x000000010600780c */ /* 0x000fe40003f05270 */
[----:B------:R-:W-:Y:S01]  /*4af0*/  ISETP.NE.AND P2, PT, R26, 0x1, PT ;  /* 0x000000011a00780c */ /* 0x000fe20003f45270 */
[----:B----4-:R-:W-:Y:S01]  /*4b00*/  IMAD.HI.U32 R9, R24, R14, RZ ;  /* 0x0000000e18097227 */ /* 0x010fe200078e00ff */
[----:B------:R-:W-:Y:S02]  /*4b10*/  SHF.R.U32.HI R0, RZ, R22, R0 ;  /* 0x00000016ff007219 */ /* 0x000fe40000011600 */
[----:B------:R-:W-:Y:S01]  /*4b20*/  ISETP.NE.AND P4, PT, R3, 0x1, PT ;  /* 0x000000010300780c */ /* 0x000fe20003f85270 */
[----:B------:R-:W-:Y:S01]  /*4b30*/  IMAD.HI.U32 R13, R10, R7, RZ ;  /* 0x000000070a0d7227 */ /* 0x000fe200078e00ff */
[----:B------:R-:W-:Y:S02]  /*4b40*/  SHF.R.U32.HI R9, RZ, R15, R9 ;  /* 0x0000000fff097219 */ /* 0x000fe40000011609 */
[----:B------:R-:W-:Y:S01]  /*4b50*/  SEL R0, R23, R0, !P0 ;  /* 0x0000000017007207 */ /* 0x000fe20004000000 */
[----:B------:R-:W-:Y:S01]  /*4b60*/  IMAD.HI.U32 R12, R11, R14, RZ ;  /* 0x0000000e0b0c7227 */ /* 0x000fe200078e00ff */
[----:B------:R-:W-:Y:S03]  /*4b70*/  SEL R9, R24, R9, !P4 ;  /* 0x0000000918097207 */ /* 0x000fe60006000000 */
[-C--:B------:R-:W-:Y:S01]  /*4b80*/  IMAD.HI.U32 R8, R0, R4.reuse, RZ ;  /* 0x0000000400087227 */ /* 0x080fe200078e00ff */
[----:B------:R-:W-:Y:S03]  /*4b90*/  SHF.R.U32.HI R12, RZ, R15, R12 ;  /* 0x0000000fff0c7219 */ /* 0x000fe6000001160c */
[----:B------:R-:W-:Y:S01]  /*4ba0*/  IMAD.HI.U32 R2, R9, R4, RZ ;  /* 0x0000000409027227 */ /* 0x000fe200078e00ff */
[-C--:B------:R-:W-:Y:S02]  /*4bb0*/  @P2 SHF.R.U32.HI R0, RZ, R5.reuse, R8 ;  /* 0x00000005ff002219 */ /* 0x080fe40000011608 */
[----:B------:R-:W-:Y:S02]  /*4bc0*/  SHF.R.U32.HI R8, RZ, R22, R13 ;  /* 0x00000016ff087219 */ /* 0x000fe4000001160d */
[----:B------:R-:W-:Y:S01]  /*4bd0*/  @P2 SHF.R.U32.HI R9, RZ, R5, R2 ;  /* 0x00000005ff092219 */ /* 0x000fe20000011602 */
[----:B------:R-:W-:Y:S01]  /*4be0*/  IMAD R0, R26, R0, RZ ;  /* 0x000000001a007224 */ /* 0x000fe200078e02ff */
[----:B------:R-:W-:Y:S02]  /*4bf0*/  SEL R8, R10, R8, !P0 ;  /* 0x000000080a087207 */ /* 0x000fe40004000000 */
[----:B------:R-:W-:Y:S01]  /*4c00*/  SEL R2, R11, R12, !P4 ;  /* 0x0000000c0b027207 */ /* 0x000fe20006000000 */
[----:B------:R-:W-:Y:S01]  /*4c10*/  IMAD R12, R26, R9, RZ ;  /* 0x000000091a0c7224 */ /* 0x000fe200078e02ff */
[C---:B------:R-:W-:Y:S01]  /*4c20*/  ISETP.GE.AND P0, PT, R8.reuse, R0, PT ;  /* 0x000000000800720c */ /* 0x040fe20003f06270 */
[----:B------:R-:W-:Y:S03]  /*4c30*/  IMAD.HI.U32 R0, R8, R4, RZ ;  /* 0x0000000408007227 */ /* 0x000fe600078e00ff */
[----:B------:R-:W-:Y:S02]  /*4c40*/  ISETP.GE.OR P0, PT, R2, R12, P0 ;  /* 0x0000000c0200720c */ /* 0x000fe40000706670 */
[-C--:B------:R-:W-:Y:S04]  /*4c50*/  SHF.R.U32.HI R0, RZ, R5.reuse, R0 ;  /* 0x00000005ff007219 */ /* 0x080fe80000011600 */
[----:B------:R-:W-:Y:S05]  /*4c60*/  SEL R13, R8, R0, !P2 ;  /* 0x00000000080d7207 */ /* 0x000fea0005000000 */
[----:B------:R-:W-:Y:S02]  /*4c70*/  IMAD.MOV R12, RZ, RZ, -R13 ;  /* 0x000000ffff0c7224 */ /* 0x000fe400078e0a0d */
[----:B------:R-:W-:Y:S04]  /*4c80*/  @!P0 IMAD.HI.U32 R0, R2, R4, RZ ;  /* 0x0000000402008227 */ /* 0x000fe800078e00ff */
[----:B------:R-:W-:Y:S01]  /*4c90*/  IMAD R12, R26, R12, R8 ;  /* 0x0000000c1a0c7224 */ /* 0x000fe200078e0208 */
[----:B------:R-:W-:Y:S04]  /*4ca0*/  @!P0 SHF.R.U32.HI R0, RZ, R5, R0 ;  /* 0x00000005ff008219 */ /* 0x000fe80000011600 */
[----:B------:R-:W-:Y:S04]  /*4cb0*/  @!P0 SEL R0, R2, R0, !P2 ;  /* 0x0000000002008207 */ /* 0x000fe80005000000 */
[----:B------:R-:W-:Y:S01]  /*4cc0*/  @!P0 IADD3 R13, PT, PT, R13, -R0, RZ ;  /* 0x800000000d0d8210 */ /* 0x000fe20007ffe0ff */
[----:B------:R-:W-:Y:S01]  /*4cd0*/  @!P0 IMAD R0, R9, R12, R0 ;  /* 0x0000000c09008224 */ /* 0x000fe200078e0200 */
[----:B------:R-:W-:Y:S01]  /*4ce0*/  IADD3 R9, PT, PT, -R8, RZ, RZ ;  /* 0x000000ff08097210 */ /* 0x000fe20007ffe1ff */
[--C-:B------:R-:W-:Y:S02]  /*4cf0*/  IMAD.MOV R12, RZ, RZ, -R2.reuse ;  /* 0x000000ffff0c7224 */ /* 0x100fe400078e0a02 */
[----:B------:R-:W-:Y:S02]  /*4d00*/  @!P0 IMAD R8, R13, R26, R2 ;  /* 0x0000001a0d088224 */ /* 0x000fe400078e0202 */
[----:B------:R-:W-:Y:S02]  /*4d10*/  @!P0 IMAD.MOV.U32 R2, RZ, RZ, R0 ;  /* 0x000000ffff028224 */ /* 0x000fe400078e0000 */
[----:B------:R-:W-:Y:S02]  /*4d20*/  IMAD R11, R3, R12, R11 ;  /* 0x0000000c030b7224 */ /* 0x000fe400078e020b */
[----:B------:R-:W-:Y:S02]  /*4d30*/  IMAD R10, R6, R9, R10 ;  /* 0x00000009060a7224 */ /* 0x000fe400078e020a */
[----:B------:R-:W-:Y:S02]  /*4d40*/  IMAD R11, R2, R3, R11 ;  /* 0x00000003020b7224 */ /* 0x000fe400078e020b */
[----:B------:R-:W-:Y:S02]  /*4d50*/  IMAD R10, R8, R6, R10 ;  /* 0x00000006080a7224 */ /* 0x000fe400078e020a */
.L_x_92:
[----:B------:R-:W-:Y:S05]  /*4d60*/  BRA.U UP1, `(.L_x_93) ;  /* 0x0000000101107547 */ /* 0x000fea000b800000 */
[----:B------:R-:W-:Y:S04]  /*4d70*/  MOV R2, UR6 ;  /* 0x0000000600027c02 */ /* 0x000fe80008000f00 */
[----:B------:R-:W-:Y:S04]  /*4d80*/  SHF.L.U32 R2, R2, 0x1f, RZ ;  /* 0x0000001f02027819 */ /* 0x000fe800000006ff */
[----:B------:R-:W2:Y:S02]  /*4d90*/  SYNCS.PHASECHK.TRANS64.TRYWAIT P0, [UR7+0x1d8], R2 ;  /* 0x0001d802ff0075a7 */ /* 0x000ea40008001107 */
[----:B--2---:R-:W-:Y:S05]  /*4da0*/  @!P0 BRA `(.L_x_94) ;  /* 0x0000003c00488947 */ /* 0x004fea0003800000 */
.L_x_93:
[----:B------:R-:W-:Y:S02]  /*4db0*/  R2UR UR11, R21 ;  /* 0x00000000150b72ca */ /* 0x000fe400000e0000 */
[----:B------:R-:W-:Y:S02]  /*4dc0*/  R2UR UR10, R20 ;  /* 0x00000000140a72ca */ /* 0x000fe400000e0000 */
[----:B------:R-:W-:Y:S04]  /*4dd0*/  ISETP.NE.U32.AND P2, PT, RZ, UR4, PT ;  /* 0x00000004ff007c0c */ /* 0x000fe8000bf45070 */
[----:B------:R-:W-:Y:S05]  /*4de0*/  ISETP.NE.AND.EX P2, PT, RZ, UR5, PT, P2 ;  /* 0x00000005ff007c0c */ /* 0x000fea000bf45320 */
[----:B------:R-:W-:Y:S02]  /*4df0*/  USHF.L.U32 UR11, UR11, 0x6, URZ ;  /* 0x000000060b0b7899 */ /* 0x000fe400080006ff */
[----:B------:R-:W-:Y:S01]  /*4e00*/  USHF.L.U32 UR10, UR10, 0x6, URZ ;  /* 0x000000060a0a7899 */ /* 0x000fe200080006ff */
[----:B------:R-:W-:Y:S11]  /*4e10*/  BRA.U !UP4, `(.L_x_95) ;  /* 0x000000010c347547 */ /* 0x000ff6000b800000 */
[----:B------:R-:W-:Y:S01]  /*4e20*/  UPLOP3.LUT UP0, UPT, UPT, UPT, UP3, 0x80, 0x8 ;  /* 0x000000000008789c */ /* 0x000fe20003f0f030 */
[----:B--2---:R-:W-:Y:S02]  /*4e30*/  HFMA2 R0, -RZ, RZ, 0, 5.9604644775390625e-08 ;  /* 0x00000001ff007431 */ /* 0x004fe400000001ff */
[----:B------:R-:W-:Y:S03]  /*4e40*/  IMAD.MOV.U32 R60, RZ, RZ, 0x1 ;  /* 0x00000001ff3c7424 */ /* 0x000fe600078e00ff */
[----:B------:R-:W-:Y:S05]  /*4e50*/  PLOP3.LUT P0, PT, PT, PT, UP0, 0x80, 0x8 ;  /* 0x000000000008781c */ /* 0x000fea0003f0f008 */
[----:B------:R-:W2:Y:S01]  /*4e60*/  @UP0 LDCU.64 UR14, c[0x0][0x888] ;  /* 0x00011100ff0e07ac */ /* 0x000ea20008000a00 */
[----:B------:R-:W-:Y:S07]  /*4e70*/  @UP0 UIMAD UR8, UR36, UR4, URZ ;  /* 0x00000004240802a4 */ /* 0x000fee000f8e02ff */
[----:B------:R-:W-:Y:S01]  /*4e80*/  @!P0 PRMT R60, R0, 0x7610, R60 ;  /* 0x00007610003c8816 */ /* 0x000fe2000000003c */
[----:B--2---:R-:W-:Y:S03]  /*4e90*/  @UP0 UIMAD.WIDE UR14, UR8, 0x4, UR14 ;  /* 0x00000004080e08a5 */ /* 0x004fe6000f8e020e */
[----:B------:R-:W2:Y:S03]  /*4ea0*/  @!UP0 LDCU UR8, c[0x0][0x880] ;  /* 0x00011000ff0887ac */ /* 0x000ea60008000800 */
[----:B------:R-:W-:Y:S01]  /*4eb0*/  IMAD.U32 R8, RZ, RZ, UR14 ;  /* 0x0000000eff087e24 */ /* 0x000fe2000f8e00ff */
[----:B------:R-:W-:Y:S05]  /*4ec0*/  MOV R9, UR15 ;  /* 0x0000000f00097c02 */ /* 0x000fea0008000f00 */
[----:B-----5:R3:W5:Y:S02]  /*4ed0*/  @P0 LDG.E R35, desc[UR46][R8.64] ;  /* 0x0000002e08230981 */ /* 0x020764000c1e1900 */
[----:B--23--:R-:W-:Y:S07]  /*4ee0*/  @!P0 IMAD.U32 R35, RZ, RZ, UR8 ;  /* 0x00000008ff238e24 */ /* 0x00cfee000f8e00ff */
.L_x_95:
[----:B-----5:R-:W-:Y:S01]  /*4ef0*/  @!P2 FSETP.EQ.AND P0, PT, R35, RZ, PT ;  /* 0x000000ff2300a20b */ /* 0x020fe20003f02000 */
[----:B------:R-:W-:Y:S01]  /*4f00*/  @!UPT UIADD3 URZ, UPT, UPT, URZ, URZ, URZ ;  /* 0x000000fffffff290 */ /* 0x000fe2000fffe0ff */
[----:B------:R-:W-:Y:S11]  /*4f10*/  @!P2 BRA `(.L_x_96) ;  /* 0x000000000014a947 */ /* 0x000ff60003800000 */
[----:B------:R-:W-:Y:S02]  /*4f20*/  LOP3.LUT P2, RZ, R60, 0xff, RZ, 0xc0, !PT ;  /* 0x000000ff3cff7812 */ /* 0x000fe4000784c0ff */
[----:B------:R-:W-:Y:S04]  /*4f30*/  PLOP3.LUT P0, PT, PT, PT, UP0, 0x80, 0x8 ;  /* 0x000000000008781c */ /* 0x000fe80003f0f008 */
[----:B------:R-:W-:Y:S07]  /*4f40*/  PLOP3.LUT P0, PT, P0, PT, PT, 0x8, 0x80 ;  /* 0x000000000080781c */ /* 0x000fee000070e170 */
[----:B------:R-:W-:Y:S11]  /*4f50*/  @P2 FSETP.EQ.AND P0, PT, R35, RZ, PT ;  /* 0x000000ff2300220b */ /* 0x000ff60003f02000 */
[----:B------:R-:W-:Y:S02]  /*4f60*/  @!UPT UIADD3 URZ, UPT, UPT, URZ, URZ, URZ ;  /* 0x000000fffffff290 */ /* 0x000fe4000fffe0ff */
.L_x_96:
[----:B------:R-:W-:Y:S01]  /*4f70*/  ULEA UR15, UR13, UR7, 0x3 ;  /* 0x000000070d0f7291 */ /* 0x000fe2000f8e18ff */
[----:B------:R-:W-:Y:S02]  /*4f80*/  SHF.L.U32 R9, R32, 0x1f, RZ ;  /* 0x0000001f20097819 */ /* 0x000fe400000006ff */
[----:B------:R-:W-:Y:S04]  /*4f90*/  ELECT P4, URZ, PT ;  /* 0x0000000000ff782f */ /* 0x000fe80003880000 */
[----:B------:R-:W-:Y:S02]  /*4fa0*/  PLOP3.LUT P4, PT, P0, P4, PT, 0xf2, 0x2f ;  /* 0x00000000002f781c */ /* 0x000fe40000789e72 */
[----:B------:R-:W3:Y:S11]  /*4fb0*/  SYNCS.PHASECHK.TRANS64.TRYWAIT P2, [UR15+0x1b8], R9 ;  /* 0x0001b809ff0075a7 */ /* 0x000ef6000804110f */
[----:B-1----:R-:W-:Y:S05]  /*4fc0*/  @!P4 IADD3 R8, P0, PT, R30, 0x580, RZ ;  /* 0x000005801e08c810 */ /* 0x002fea0007f1e0ff */
[----:B--2---:R-:W-:Y:S01]  /*4fd0*/  @!P4 IMAD.X R2, RZ, RZ, R31, P0 ;  /* 0x000000ffff02c224 */ /* 0x004fe200000e061f */
[----:B---3--:R-:W-:Y:S07]  /*4fe0*/  @!P2 BRA `(.L_x_97) ;  /* 0x0000003800d0a947 */ /* 0x008fee0003800000 */
.L_x_212:
[----:B------:R-:W2:Y:S01]  /*4ff0*/  LDC.64 R12, c[0x0][0xb18] ;  /* 0x0002c600ff0c7b82 */ /* 0x000ea20000000a00 */
[----:B------:R-:W-:Y:S01]  /*5000*/  @!P4 R2UR UR8, R2 ;  /* 0x000000000208c2ca */ /* 0x000fe200000e0000 */
[----:B------:R-:W-:Y:S01]  /*5010*/  VOTEU.ALL UP2, P4 ;  /* 0x0000000000ff7886 */ /* 0x000fe20002040000 */
[----:B------:R-:W-:Y:S01]  /*5020*/  @!P4 R2UR UR9, R8 ;  /* 0x000000000809c2ca */ /* 0x000fe200000e0000 */
[----:B------:R-:W-:Y:S01]  /*5030*/  VOTEU.ALL UP1, P4 ;  /* 0x0000000000ff7886 */ /* 0x000fe20002020000 */
[----:B-1----:R-:W-:Y:S03]  /*5040*/  @!P4 IMAD.MOV.U32 R0, RZ, RZ, 0x1000 ;  /* 0x00001000ff00c424 */ /* 0x002fe600078e00ff */
[----:B------:R-:W1:Y:S01]  /*5050*/  @!P1 LDC R2, c[0x0][0xb0c] ;  /* 0x0002c300ff029b82 */ /* 0x000e620000000800 */
[----:B------:R-:W-:Y:S01]  /*5060*/  UMOV UR20, 0x0 ;  /* 0x0000000000147882 */ /* 0x000fe20000000000 */
[----:B------:R-:W-:Y:S01]  /*5070*/  UMOV UR21, 0x10000000 ;  /* 0x1000000000157882 */ /* 0x000fe20000000000 */
[----:B------:R-:W-:Y:S01]  /*5080*/  UMOV UR12, UR36 ;  /* 0x00000024000c7c82 */ /* 0x000fe20008000000 */
[----:B------:R-:W-:Y:S01]  /*5090*/  UIADD3 UR14, UPT, UPT, UR13, 0x1, URZ ;  /* 0x000000010d0e7890 */ /* 0x000fe2000fffe0ff */
[----:B------:R-:W-:Y:S01]  /*50a0*/  @P3 SHF.R.U32.HI R27, RZ, 0x10, R17 ;  /* 0x00000010ff1b3819 */ /* 0x000fe20000011611 */
[----:B------:R-:W-:Y:S02]  /*50b0*/  VIADD R29, R29, 0x1 ;  /* 0x000000011d1d7836 */ /* 0x000fe40000000000 */
[----:B------:R-:W-:Y:S01]  /*50c0*/  IMAD.U32 R9, RZ, RZ, UR8 ;  /* 0x00000008ff097e24 */ /* 0x000fe2000f8e00ff */
[----:B------:R-:W-:Y:S01]  /*50d0*/  @!UP2 ULEA UR8, UR13, UR7, 0xc ;  /* 0x000000070d08a291 */ /* 0x000fe2000f8e60ff */
[----:B------:R-:W-:Y:S01]  /*50e0*/  IMAD.U32 R8, RZ, RZ, UR9 ;  /* 0x00000009ff087e24 */ /* 0x000fe2000f8e00ff */
[----:B------:R-:W-:Y:S02]  /*50f0*/  UIADD3 UR9, UPT, UPT, UR15, 0x1a0, URZ ;  /* 0x000001a00f097890 */ /* 0x000fe4000fffe0ff */
[----:B------:R-:W-:Y:S01]  /*5100*/  @!P4 R2UR UR19, R9 ;  /* 0x000000000913c2ca */ /* 0x000fe200000e0000 */
[----:B------:R-:W-:Y:S01]  /*5110*/  @!UP2 UIADD3 UR8, UPT, UPT, UR8, 0x400, URZ ;  /* 0x000004000808a890 */ /* 0x000fe2000fffe0ff */
[----:B------:R-:W-:Y:S01]  /*5120*/  @!P4 R2UR UR18, R8 ;  /* 0x000000000812c2ca */ /* 0x000fe200000e0000 */
[----:B------:R-:W-:Y:S01]  /*5130*/  UISETP.NE.AND UP5, UPT, UR14, 0x3, UPT ;  /* 0x000000030e00788c */ /* 0x000fe2000bfa5270 */
[----:B------:R-:W3:Y:S01]  /*5140*/  LDC.64 R8, c[0x0][0xb10] ;  /* 0x0002c400ff087b82 */ /* 0x000ee20000000a00 */
[----:B------:R-:W-:Y:S02]  /*5150*/  UPRMT UR16, UR37, 0x654, UR9 ;  /* 0x0000065425107896 */ /* 0x000fe40008000009 */
[----:B------:R-:W-:Y:S02]  /*5160*/  USEL UR17, URZ, 0x1, UP5 ;  /* 0x00000001ff117887 */ /* 0x000fe4000a800000 */
[----:B------:R-:W-:Y:S04]  /*5170*/  USEL UR14, UR14, URZ, UP5 ;  /* 0x000000ff0e0e7287 */ /* 0x000fe8000a800000 */
[----:B------:R-:W-:Y:S01]  /*5180*/  ULEA UR13, UR14, UR7, 0x3 ;  /* 0x000000070e0d7291 */ /* 0x000fe2000f8e18ff */
[----:B------:R-:W-:Y:S01]  /*5190*/  LOP3.LUT R32, R32, UR17, RZ, 0x3c, !PT ;  /* 0x0000001120207c12 */ /* 0x000fe2000f8e3cff */
[----:B------:R1:W-:Y:S01]  /*51a0*/  @!UP1 UTMALDG.3D [UR8], [UR18], desc[UR20] ;  /* 0x00001408120095b4 */ /* 0x0003e20008011000 */
[----:B------:R5:W-:Y:S02]  /*51b0*/  @!P4 SYNCS.ARRIVE.TRANS64.RED.A0TR RZ, [UR15+0x1a0], R0 ;  /* 0x0001a000ffffc9a7 */ /* 0x000be4000830040f */
[----:B------:R-:W-:Y:S01]  /*51c0*/  SHF.L.U32 R20, R32, 0x1f, RZ ;  /* 0x0000001f20147819 */ /* 0x000fe200000006ff */
[C---:B---3--:R-:W-:Y:S01]  /*51d0*/  @!P1 IMAD.HI.U32 R8, R11.reuse, R8, RZ ;  /* 0x000000080b089227 */ /* 0x048fe200078e00ff */
[----:B--2---:R-:W-:Y:S02]  /*51e0*/  @!P1 ISETP.NE.AND P0, PT, R12, 0x1, PT ;  /* 0x000000010c00980c */ /* 0x004fe40003f05270 */
[----:B-1----:R-:W-:Y:S01]  /*51f0*/  @!P1 ISETP.NE.AND P2, PT, R2, 0x1, PT ;  /* 0x000000010200980c */ /* 0x002fe20003f45270 */
[----:B------:R-:W-:Y:S01]  /*5200*/  SYNCS.ARRIVE.TRANS64.RED.A1T0 RZ, [UR16], RZ ;  /* 0x000000ffffff79a7 */ /* 0x000fe20008100410 */
[C---:B------:R-:W-:Y:S01]  /*5210*/  @!P1 IMAD.HI.U32 R13, R10.reuse, R13, RZ ;  /* 0x0000000d0a0d9227 */ /* 0x040fe200078e00ff */
[----:B------:R-:W-:Y:S04]  /*5220*/  @!P1 SHF.R.U32.HI R8, RZ, R9, R8 ;  /* 0x00000009ff089219 */ /* 0x000fe80000011608 */
[----:B------:R-:W-:Y:S01]  /*5230*/  @!P1 SEL R8, R11, R8, !P2 ;  /* 0x000000080b089207 */ /* 0x000fe20005000000 */
[----:B------:R-:W1:Y:S01]  /*5240*/  SYNCS.PHASECHK.TRANS64.TRYWAIT P5, [UR13+0x1b8], R20 ;  /* 0x0001b814ff0075a7 */ /* 0x000e6200080a110d */
[----:B-----5:R-:W2:Y:S02]  /*5250*/  @!P1 LDC R0, c[0x0][0xb20] ;  /* 0x0002c800ff009b82 */ /* 0x020ea40000000800 */
[----:B--2---:R-:W-:Y:S04]  /*5260*/  @!P1 SHF.R.U32.HI R0, RZ, R0, R13 ;  /* 0x00000000ff009219 */ /* 0x004fe8000001160d */
[----:B------:R-:W-:Y:S05]  /*5270*/  @!P1 SEL R9, R10, R0, !P0 ;  /* 0x000000000a099207 */ /* 0x000fea0004000000 */
[----:B------:R-:W-:Y:S02]  /*5280*/  @!P1 IMAD.IADD R0, R9, 0x1, -R8 ;  /* 0x0000000109009824 */ /* 0x000fe400078e0a08 */
[----:B------:R-:W-:Y:S02]  /*5290*/  @!P1 IMAD.IADD R8, R8, 0x1, -R9 ;  /* 0x0000000108089824 */ /* 0x000fe400078e0a09 */
[----:B------:R-:W-:Y:S02]  /*52a0*/  @!P1 IMAD R11, R0, R2, R11 ;  /* 0x00000002000b9224 */ /* 0x000fe400078e020b */
[----:B------:R-:W-:Y:S01]  /*52b0*/  @!P1 IMAD R10, R8, R12, R10 ;  /* 0x0000000c080a9224 */ /* 0x000fe200078e020a */
[----:B-1----:R-:W-:Y:S06]  /*52c0*/  @!P5 BRA `(.L_x_98) ;  /* 0x000000380030d947 */ /* 0x002fec0003800000 */
.L_x_214:
[----:B------:R-:W-:Y:S01]  /*52d0*/  @!P4 IADD3 R2, P0, PT, R30, 0x580, RZ ;  /* 0x000005801e02c810 */ /* 0x000fe20007f1e0ff */
[----:B------:R-:W-:Y:S01]  /*52e0*/  UMOV UR18, 0x0 ;  /* 0x0000000000127882 */ /* 0x000fe20000000000 */
[----:B------:R-:W-:Y:S01]  /*52f0*/  UMOV UR19, 0x10000000 ;  /* 0x1000000000137882 */ /* 0x000fe20000000000 */
[----:B------:R-:W-:Y:S01]  /*5300*/  VOTEU.ALL UP1, P4 ;  /* 0x0000000000ff7886 */ /* 0x000fe20002020000 */
[----:B------:R-:W-:Y:S01]  /*5310*/  @!P4 R2UR UR9, R2 ;  /* 0x000000000209c2ca */ /* 0x000fe200000e0000 */
[----:B-1----:R-:W-:Y:S01]  /*5320*/  @!P4 IMAD.X R0, RZ, RZ, R31, P0 ;  /* 0x000000ffff00c224 */ /* 0x002fe200000e061f */
[----:B------:R-:W-:Y:S01]  /*5330*/  UMOV UR12, UR36 ;  /* 0x00000024000c7c82 */ /* 0x000fe20008000000 */
[----:B------:R-:W-:Y:S01]  /*5340*/  @P3 R2UR UR36, R27 ;  /* 0x000000001b2432ca */ /* 0x000fe200000e0000 */
[----:B------:R-:W-:Y:S01]  /*5350*/  @!UP1 ULEA UR15, UR14, UR7, 0xc ;  /* 0x000000070e0f9291 */ /* 0x000fe2000f8e60ff */
[----:B------:R-:W-:Y:S01]  /*5360*/  ISETP.NE.AND P0, PT, R29, 0x2, PT ;  /* 0x000000021d00780c */ /* 0x000fe20003f05270 */
[----:B------:R-:W-:Y:S01]  /*5370*/  @!UP1 UIADD3 UR10, UPT, UPT, UR10, 0x20, URZ ;  /* 0x000000200a0a9890 */ /* 0x000fe2000fffe0ff */
[----:B------:R-:W-:Y:S01]  /*5380*/  @!P4 R2UR UR8, R0 ;  /* 0x000000000008c2ca */ /* 0x000fe200000e0000 */
[----:B------:R-:W-:Y:S01]  /*5390*/  IMAD.IADD R20, R10, 0x1, R58 ;  /* 0x000000010a147824 */ /* 0x000fe200078e023a */
[----:B------:R-:W-:Y:S01]  /*53a0*/  SEL R0, RZ, 0x1, P0 ;  /* 0x00000001ff007807 */ /* 0x000fe20000000000 */
[----:B------:R-:W-:Y:S01]  /*53b0*/  IMAD.IADD R21, R11, 0x1, R59 ;  /* 0x000000010b157824 */ /* 0x000fe200078e023b */
[----:B------:R-:W-:Y:S02]  /*53c0*/  SEL R29, R29, RZ, P0 ;  /* 0x000000ff1d1d7207 */ /* 0x000fe40000000000 */
[----:B------:R-:W-:Y:S01]  /*53d0*/  IMAD.U32 R8, RZ, RZ, UR9 ;  /* 0x00000009ff087e24 */ /* 0x000fe2000f8e00ff */
[----:B------:R-:W-:Y:S01]  /*53e0*/  UIADD3 UR9, UPT, UPT, UR13, 0x1a0, URZ ;  /* 0x000001a00d097890 */ /* 0x000fe2000fffe0ff */
[----:B------:R-:W-:Y:S03]  /*53f0*/  LOP3.LUT R28, R28, R0, RZ, 0x3c, !PT ;  /* 0x000000001c1c7212 */ /* 0x000fe600078e3cff */
[----:B------:R-:W-:Y:S02]  /*5400*/  @!P4 R2UR UR16, R8 ;  /* 0x000000000810c2ca */ /* 0x000fe400000e0000 */
[----:B------:R-:W-:Y:S01]  /*5410*/  IMAD.U32 R9, RZ, RZ, UR8 ;  /* 0x00000008ff097e24 */ /* 0x000fe2000f8e00ff */
[----:B------:R-:W-:Y:S01]  /*5420*/  @!UP1 UIADD3 UR8, UPT, UPT, UR15, 0x400, URZ ;  /* 0x000004000f089890 */ /* 0x000fe2000fffe0ff */
[----:B------:R-:W-:Y:S01]  /*5430*/  VOTEU.ALL UP1, P4 ;  /* 0x0000000000ff7886 */ /* 0x000fe20002020000 */
[----:B------:R-:W-:Y:S02]  /*5440*/  UPRMT UR15, UR37, 0x654, UR9 ;  /* 0x00000654250f7896 */ /* 0x000fe40008000009 */
[----:B------:R-:W-:Y:S11]  /*5450*/  @!P4 R2UR UR17, R9 ;  /* 0x000000000911c2ca */ /* 0x000ff600000e0000 */
[----:B------:R-:W-:Y:S02]  /*5460*/  @!UPT UIADD3 URZ, UPT, UPT, URZ, URZ, URZ ;  /* 0x000000fffffff290 */ /* 0x000fe4000fffe0ff */
[----:B------:R2:W-:Y:S01]  /*5470*/  @!UP1 UTMALDG.3D [UR8], [UR16], desc[UR18] ;  /* 0x00001208100095b4 */ /* 0x0005e20008011000 */
[----:B------:R2:W-:Y:S01]  /*5480*/  @!P4 SYNCS.ARRIVE.TRANS64.RED.A0TR RZ, [UR13+0x1a0], R25 ;  /* 0x0001a019ffffc9a7 */ /* 0x0005e2000830040d */
[----:B------:R-:W-:Y:S04]  /*5490*/  UIADD3 UR13, UPT, UPT, UR14, 0x1, URZ ;  /* 0x000000010e0d7890 */ /* 0x000fe8000fffe0ff */
[----:B------:R-:W-:Y:S04]  /*54a0*/  UISETP.NE.AND UP1, UPT, UR13, 0x3, UPT ;  /* 0x000000030d00788c */ /* 0x000fe8000bf25270 */
[----:B------:R-:W-:Y:S02]  /*54b0*/  USEL UR14, URZ, 0x1, UP1 ;  /* 0x00000001ff0e7887 */ /* 0x000fe40008800000 */
[----:B------:R-:W-:Y:S02]  /*54c0*/  USEL UR13, UR13, URZ, UP1 ;  /* 0x000000ff0d0d7287 */ /* 0x000fe40008800000 */
[----:B------:R-:W-:Y:S02]  /*54d0*/  UPLOP3.LUT UP1, UPT, UPT, UPT, UPT, 0x80, 0x8 ;  /* 0x000000000008789c */ /* 0x000fe40003f2f070 */
[----:B------:R-:W-:Y:S01]  /*54e0*/  LOP3.LUT R32, R32, UR14, RZ, 0x3c, !PT ;  /* 0x0000000e20207c12 */ /* 0x000fe2000f8e3cff */
[----:B------:R-:W-:Y:S01]  /*54f0*/  SYNCS.ARRIVE.TRANS64.RED.A1T0 RZ, [UR15], RZ ;  /* 0x000000ffffff79a7 */ /* 0x000fe2000810040f */
[----:B------:R-:W-:Y:S07]  /*5500*/  @P3 BRA `(.L_x_99) ;  /* 0xfffffff4001c3947 */ /* 0x000fee000383ffff */
[----:B------:R-:W-:Y:S01]  /*5510*/  UIADD3 UR7, UPT, UPT, UR7, 0x1b8, URZ ;  /* 0x000001b807077890 */ /* 0x000fe2000fffe0ff */
[----:B------:R-:W-:-:S03]  /*5520*/  SHF.L.U32 R2, R32, 0x1f, RZ ;  /* 0x0000001f20027819 */ /* 0x000fc600000006ff */
[----:B------:R-:W-:-:S09]  /*5530*/  ULEA UR4, UR13, UR7, 0x3 ;  /* 0x000000070d047291 */ /* 0x000fd2000f8e18ff */
[----:B------:R-:W1:Y:S02]  /*5540*/  SYNCS.PHASECHK.TRANS64.TRYWAIT P0, [UR4], R2 ;  /* 0x00000002ff0075a7 */ /* 0x000e640008001104 */
[----:B-1----:R-:W-:Y:S05]  /*5550*/  @!P0 BRA `(.L_x_100) ;  /* 0x0000003400a48947 */ /* 0x002fea0003800000 */
.L_x_216:
        /* <DEDUP_REMOVED lines=9> */
.L_x_218:
[----:B------:R-:W-:-:S04]  /*55f0*/  UIADD3 UR5, UPT, UPT, UR5, 0x1, URZ ;  /* 0x0000000105057890 */ /* 0x000fc8000fffe0ff */
[----:B------:R-:W-:-:S04]  /*5600*/  UISETP.NE.AND UP0, UPT, UR5, 0x3, UPT ;  /* 0x000000030500788c */ /* 0x000fc8000bf05270 */
[----:B------:R-:W-:Y:S02]  /*5610*/  USEL UR4, URZ, 0x1, UP0 ;  /* 0x00000001ff047887 */ /* 0x000fe40008000000 */
[----:B------:R-:W-:-:S04]  /*5620*/  USEL UR5, UR5, URZ, UP0 ;  /* 0x000000ff05057287 */ /* 0x000fc80008000000 */
[----:B------:R-:W-:Y:S01]  /*5630*/  ULEA UR5, UR5, UR7, 0x3 ;  /* 0x0000000705057291 */ /* 0x000fe2000f8e18ff */
[----:B-1----:R-:W-:-:S04]  /*5640*/  LOP3.LUT R2, R32, UR4, RZ, 0x3c, !PT ;  /* 0x0000000420027c12 */ /* 0x002fc8000f8e3cff */
[----:B------:R-:W-:Y:S01]  /*5650*/  SHF.L.U32 R2, R2, 0x1f, RZ ;  /* 0x0000001f02027819 */ /* 0x000fe200000006ff */
[----:B------:R-:W-:-:S07]  /*5660*/  IMAD.U32 R0, RZ, RZ, UR5 ;  /* 0x00000005ff007e24 */ /* 0x000fce000f8e00ff */
.L_x_102:
[----:B-1----:R1:W3:Y:S02]  /*5670*/  SYNCS.PHASECHK.TRANS64.TRYWAIT P0, [R0+URZ], R2 ;  /* 0x00000002000075a7 */ /* 0x0022e400080011ff */
[----:B---3--:R-:W-:Y:S05]  /*5680*/  @!P0 NANOSLEEP.SYNCS 0x989680 ;  /* 0x009896800000895d */ /* 0x008fea0003900000 */
[----:B------:R-:W3:Y:S02]  /*5690*/  @!P0 SYNCS.PHASECHK.TRANS64 P0, [R0+URZ], R2 ;  /* 0x00000002000085a7 */ /* 0x000ee400080010ff */
[----:B--23--:R-:W-:Y:S05]  /*56a0*/  @P0 EXIT ;  /* 0x000000000000094d */ /* 0x00cfea0003800000 */
[----:B------:R-:W-:Y:S05]  /*56b0*/  BRA `(.L_x_102) ;  /* 0xfffffffc00ec7947 */ /* 0x000fea000383ffff */
.L_x_90:
[----:B------:R-:W-:-:S06]  /*56c0*/  UISETP.GE.AND UP1, UPT, UR8, 0x4, UPT ;  /* 0x000000040800788c */ /* 0x000fcc000bf26270 */
[----:B------:R-:W-:-:S13]  /*56d0*/  PLOP3.LUT P0, PT, PT, PT, UP1, 0x80, 0x8 ;  /* 0x000000000008781c */ /* 0x000fda0003f0f018 */
[----:B------:R-:W-:Y:S05]  /*56e0*/  @!P0 EXIT ;  /* 0x000000000000894d */ /* 0x000fea0003800000 */
[----:B------:R-:W-:Y:S01]  /*56f0*/  BAR.SYNC.DEFER_BLOCKING 0x6, 0xa0 ;  /* 0x0182800000007b1d */ /* 0x000fe20000010000 */
[C---:B------:R-:W-:Y:S01]  /*5700*/  IMAD.SHL.U32 R3, R70.reuse, 0x20, RZ ;  /* 0x0000002046037824 */ /* 0x040fe200078e00ff */
[C---:B------:R-:W-:Y:S01]  /*5710*/  LOP3.LUT P0, RZ, R70.reuse, 0x4, RZ, 0xc0, !PT ;  /* 0x0000000446ff7812 */ /* 0x040fe2000780c0ff */
[C---:B------:R-:W-:Y:S02]  /*5720*/  IMAD.SHL.U32 R64, R70.reuse, 0x10, RZ ;  /* 0x0000001046407824 */ /* 0x040fe400078e00ff */
[C---:B------:R-:W-:Y:S01]  /*5730*/  IMAD.SHL.U32 R2, R70.reuse, 0x4, RZ ;  /* 0x0000000446027824 */ /* 0x040fe200078e00ff */
[----:B------:R-:W-:Y:S02]  /*5740*/  UMOV UR48, 0x400 ;  /* 0x0000040000307882 */ /* 0x000fe40000000000 */
[----:B------:R-:W1:Y:S01]  /*5750*/  LDC R63, c[0x0][0x370] ;  /* 0x0000dc00ff3f7b82 */ /* 0x000e620000000800 */
[----:B------:R-:W-:Y:S01]  /*5760*/  ULEA UR48, UR37, UR48, 0x18 ;  /* 0x0000003025307291 */ /* 0x000fe2000f8ec0ff */
[----:B------:R-:W-:Y:S01]  /*5770*/  LOP3.LUT R4, R3, 0xc0, RZ, 0xc0, !PT ;  /* 0x000000c003047812 */ /* 0x000fe200078ec0ff */
[----:B------:R-:W-:Y:S01]  /*5780*/  IMAD.U32 R32, R70, 0x10000, RZ ;  /* 0x0001000046207824 */ /* 0x000fe200078e00ff */
[----:B------:R-:W-:Y:S01]  /*5790*/  LOP3.LUT R64, R64, 0x600, RZ, 0xc0, !PT ;  /* 0x0000060040407812 */ /* 0x000fe200078ec0ff */
[----:B------:R-:W-:Y:S01]  /*57a0*/  IMAD.MOV.U32 R69, RZ, RZ, 0x10 ;  /* 0x00000010ff457424 */ /* 0x000fe200078e00ff */
[----:B------:R-:W-:Y:S01]  /*57b0*/  LOP3.LUT R2, R4, 0x18, R2, 0xf8, !PT ;  /* 0x0000001804027812 */ /* 0x000fe200078ef802 */
[----:B------:R-:W-:Y:S01]  /*57c0*/  IMAD.MOV.U32 R31, RZ, RZ, RZ ;  /* 0x000000ffff1f7224 */ /* 0x000fe200078e00ff */
[----:B------:R-:W2:Y:S01]  /*57d0*/  LDC R28, c[0x0][0xb0c] ;  /* 0x0002c300ff1c7b82 */ /* 0x000ea20000000800 */
[----:B------:R-:W-:Y:S01]  /*57e0*/  SHF.R.U32.HI R4, RZ, 0x1, R70 ;  /* 0x00000001ff047819 */ /* 0x000fe20000011646 */
[----:B------:R-:W-:Y:S01]  /*57f0*/  IMAD.MOV.U32 R68, RZ, RZ, RZ ;  /* 0x000000ffff447224 */ /* 0x000fe200078e00ff */
[--C-:B------:R-:W-:Y:S01]  /*5800*/  LOP3.LUT R64, R64, 0x20, R3.reuse, 0xf8, !PT ;  /* 0x0000002040407812 */ /* 0x100fe200078ef803 */
[----:B------:R-:W-:Y:S01]  /*5810*/  IMAD.MOV.U32 R73, RZ, RZ, RZ ;  /* 0x000000ffff497224 */ /* 0x000fe200078e00ff */
[----:B------:R-:W-:Y:S01]  /*5820*/  LOP3.LUT R32, R32, 0x600000, RZ, 0xc0, !PT ;  /* 0x0060000020207812 */ /* 0x000fe200078ec0ff */
[----:B------:R-:W-:Y:S01]  /*5830*/  IMAD.MOV.U32 R67, RZ, RZ, RZ ;  /* 0x000000ffff437224 */ /* 0x000fe200078e00ff */
[----:B------:R-:W-:Y:S01]  /*5840*/  LOP3.LUT R2, R2, 0x8, R4, 0x78, !PT ;  /* 0x0000000802027812 */ /* 0x000fe200078e7804 */
[----:B------:R-:W4:Y:S01]  /*5850*/  LDC R61, c[0x0][0xb20] ;  /* 0x0002c800ff3d7b82 */ /* 0x000f220000000800 */
[----:B------:R-:W3:Y:S01]  /*5860*/  LDS R0, [UR48+0x290] ;  /* 0x00029030ff007984 */ /* 0x000ee20008000800 */
[----:B------:R-:W-:Y:S01]  /*5870*/  LOP3.LUT R64, R64, 0x100, R3, 0xf8, !PT ;  /* 0x0000010040407812 */ /* 0x000fe200078ef803 */
[----:B------:R-:W1:Y:S01]  /*5880*/  LDCU.64 UR54, c[0x0][0x348] ;  /* 0x00006900ff3677ac */ /* 0x000e620008000a00 */
[----:B------:R-:W-:-:S02]  /*5890*/  LOP3.LUT R70, R70, 0x60, RZ, 0xc0, !PT ;  /* 0x0000006046467812 */ /* 0x000fc400078ec0ff */
[----:B------:R-:W-:Y:S01]  /*58a0*/  LOP3.LUT R64, R64, R2, RZ, 0xfc, !PT ;  /* 0x0000000240407212 */ /* 0x000fe200078efcff */
[----:B------:R-:W1:Y:S01]  /*58b0*/  LDCU.64 UR38, c[0x0][0x888] ;  /* 0x00011100ff2677ac */ /* 0x000e620008000a00 */
[----:B------:R-:W1:Y:S01]  /*58c0*/  LDC R27, c[0x0][0xb30] ;  /* 0x0002cc00ff1b7b82 */ /* 0x000e620000000800 */
[----:B------:R-:W-:Y:S01]  /*58d0*/  SEL R69, R69, 0xfffffff0, !P0 ;  /* 0xfffffff045457807 */ /* 0x000fe20004000000 */
[----:B------:R-:W1:Y:S01]  /*58e0*/  LDCU.64 UR44, c[0x0][0x890] ;  /* 0x00011200ff2c77ac */ /* 0x000e620008000a00 */
[----:B------:R-:W-:-:S05]  /*58f0*/  UMOV UR51, 0x1 ;  /* 0x0000000100337882 */ /* 0x000fca0000000000 */
[----:B------:R-:W1:Y:S01]  /*5900*/  LDC.64 R56, c[0x0][0xb10] ;  /* 0x0002c400ff387b82 */ /* 0x000e620000000a00 */
[----:B------:R-:W-:Y:S01]  /*5910*/  UMOV UR56, URZ ;  /* 0x000000ff00387c82 */ /* 0x000fe20008000000 */
[----:B------:R-:W-:Y:S01]  /*5920*/  UIADD3 UR52, UPT, UPT, UR48, 0x400, URZ ;  /* 0x0000040030347890 */ /* 0x000fe2000fffe0ff */
[----:B------:R-:W-:Y:S01]  /*5930*/  UMOV UR50, URZ ;  /* 0x000000ff00327c82 */ /* 0x000fe20008000000 */
[----:B------:R-:W-:-:S04]  /*5940*/  UMOV UR49, URZ ;  /* 0x000000ff00317c82 */ /* 0x000fc80008000000 */
[----:B------:R-:W1:Y:S08]  /*5950*/  LDC.64 R24, c[0x0][0xb18] ;  /* 0x0002c600ff187b82 */ /* 0x000e700000000a00 */
[----:B------:R-:W1:Y:S08]  /*5960*/  LDC.64 R22, c[0x0][0xb28] ;  /* 0x0002ca00ff167b82 */ /* 0x000e700000000a00 */
[----:B------:R-:W1:Y:S01]  /*5970*/  LDC.64 R54, c[0x0][0x8b0] ;  /* 0x00022c00ff367b82 */ /* 0x000e620000000a00 */
[----:B---3--:R-:W-:-:S07]  /*5980*/  IMAD.IADD R32, R0, 0x1, R32 ;  /* 0x0000000100207824 */ /* 0x008fce00078e0220 */
[----:B------:R-:W3:Y:S08]  /*5990*/  LDC.64 R52, c[0x0][0x8a8] ;  /* 0x00022a00ff347b82 */ /* 0x000ef00000000a00 */
[----:B--2-4-:R-:W1:Y:S02]  /*59a0*/  LDC R62, c[0x0][0x374] ;  /* 0x0000dd00ff3e7b82 */ /* 0x014e640000000800 */
.L_x_133:
[----:B------:R-:W-:Y:S02]  /*59b0*/  LEA R0, R73, UR48, 0x3 ;  /* 0x0000003049007c11 */ /* 0x000fe4000f8e18ff */
[----:B------:R-:W-:Y:S02]  /*59c0*/  SHF.L.U32 R2, R67, 0x1f, RZ ;  /* 0x0000001f43027819 */ /* 0x000fe400000006ff */
[----:B-1----:R-:W-:Y:S02]  /*59d0*/  LEA R16, R73, UR48, 0x4 ;  /* 0x0000003049107c11 */ /* 0x002fe4000f8e20ff */
[----:B------:R-:W2:Y:S02]  /*59e0*/  SYNCS.PHASECHK.TRANS64.TRYWAIT P0, [R0+URZ+0x1e0], R2 ;  /* 0x0001e002000075a7 */ /* 0x000ea400080011ff */
[----:B--2---:R-:W-:Y:S05]  /*59f0*/  @!P0 BRA `(.L_x_103) ;  /* 0x0000003000ac8947 */ /* 0x004fea0003800000 */
.L_x_219:
[----:B------:R-:W4:Y:S01]  /*5a00*/  LDC.64 R10, c[0x0][0xb10] ;  /* 0x0002c400ff0a7b82 */ /* 0x000f220000000a00 */
[----:B------:R-:W3:Y:S01]  /*5a10*/  LDS.128 R16, [R16+0x270] ;  /* 0x0002700010107984 */ /* 0x000ee20000000c00 */
[----:B-1----:R-:W-:Y:S01]  /*5a20*/  ISETP.NE.AND P1, PT, R27, 0x1, PT ;  /* 0x000000011b00780c */ /* 0x002fe20003f25270 */
[----:B--2---:R-:W-:Y:S01]  /*5a30*/  VIADD R0, R0, 0x1f0 ;  /* 0x000001f000007836 */ /* 0x004fe20000000000 */
[----:B------:R-:W-:Y:S04]  /*5a40*/  ISETP.GE.AND P0, PT, R26, 0x1, PT ;  /* 0x000000011a00780c */ /* 0x000fe80003f06270 */
[----:B------:R-:W1:Y:S01]  /*5a50*/  LDC.64 R8, c[0x0][0xb18] ;  /* 0x0002c600ff087b82 */ /* 0x000e620000000a00 */
[----:B------:R-:W-:Y:S01]  /*5a60*/  PRMT R0, RZ, 0x654, R0 ;  /* 0x00000654ff007816 */ /* 0x000fe20000000000 */
[----:B------:R-:W-:Y:S01]  /*5a70*/  @!PT LDS RZ, [RZ] ;  /* 0x00000000fffff984 */ /* 0x000fe20000000800 */
[----:B------:R-:W-:Y:S01]  /*5a80*/  @!PT LDS RZ, [RZ] ;  /* 0x00000000fffff984 */ /* 0x000fe20000000800 */
[----:B------:R-:W-:Y:S01]  /*5a90*/  @!PT LDS RZ, [RZ] ;  /* 0x00000000fffff984 */ /* 0x000fe20000000800 */
[----:B------:R-:W-:Y:S01]  /*5aa0*/  @!PT LDS RZ, [RZ] ;  /* 0x00000000fffff984 */ /* 0x000fe20000000800 */
[----:B------:R2:W-:Y:S06]  /*5ab0*/  MEMBAR.ALL.CTA ;  /* 0x0000000000007992 */ /* 0x0005ec0000008000 */
[----:B--2---:R-:W2:Y:S01]  /*5ac0*/  FENCE.VIEW.ASYNC.S ;  /* 0x00000000000073c6 */ /* 0x004ea20000000000 */
[----:B------:R-:W1:Y:S08]  /*5ad0*/  @!P1 LDC R12, c[0x0][0xb20] ;  /* 0x0002c800ff0c9b82 */ /* 0x000e700000000800 */
[----:B------:R-:W1:Y:S01]  /*5ae0*/  @!P1 LDC R7, c[0x0][0xb0c] ;  /* 0x0002c300ff079b82 */ /* 0x000e620000000800 */
[----:B--2---:R2:W-:Y:S01]  /*5af0*/  SYNCS.ARRIVE.TRANS64.RED.A1T0 RZ, [R0+URZ], RZ ;  /* 0x000000ff00ff79a7 */ /* 0x0045e200081004ff */
[----:B---3--:R-:W-:Y:S04]  /*5b00*/  LOP3.LUT P4, RZ, R18, 0x1, RZ, 0xc0, !PT ;  /* 0x0000000112ff7812 */ /* 0x008fe8000788c0ff */
[----:B------:R-:W-:Y:S09]  /*5b10*/  P2R R71, PR, RZ, 0x10 ;  /* 0x00000010ff477803 */ /* 0x000ff20000000000 */
[----:B------:R-:W-:Y:S02]  /*5b20*/  @P4 MOV R30, R16 ;  /* 0x00000010001e4202 */ /* 0x000fe40000000f00 */
[----:B------:R-:W-:Y:S01]  /*5b30*/  @P4 LOP3.LUT R29, R17, 0xffff, RZ, 0xc0, !PT ;  /* 0x0000ffff111d4812 */ /* 0x000fe200078ec0ff */
[----:B--2-4-:R-:W-:Y:S06]  /*5b40*/  @!P0 BRA `(.L_x_104) ;  /* 0x0000000000a48947 */ /* 0x014fec0003800000 */
[----:B------:R-:W-:Y:S01]  /*5b50*/  IMAD.HI.U32 R0, R62, R25, RZ ;  /* 0x000000193e007227 */ /* 0x000fe200078e00ff */
[----:B------:R-:W-:Y:S02]  /*5b60*/  ISETP.NE.AND P0, PT, R24, 0x1, PT ;  /* 0x000000011800780c */ /* 0x000fe40003f05270 */
[----:B------:R-:W-:Y:S01]  /*5b70*/  ISETP.NE.AND P2, PT, R26, 0x1, PT ;  /* 0x000000011a00780c */ /* 0x000fe20003f45270 */
[----:B------:R-:W-:Y:S01]  /*5b80*/  IMAD.HI.U32 R4, R63, R56, RZ ;  /* 0x000000383f047227 */ /* 0x000fe200078e00ff */
[----:B------:R-:W-:Y:S02]  /*5b90*/  SHF.R.U32.HI R0, RZ, R61, R0 ;  /* 0x0000003dff007219 */ /* 0x000fe40000011600 */
[----:B------:R-:W-:Y:S01]  /*5ba0*/  ISETP.NE.AND P3, PT, R28, 0x1, PT ;  /* 0x000000011c00780c */ /* 0x000fe20003f65270 */
[----:B------:R-:W-:Y:S01]  /*5bb0*/  IMAD.HI.U32 R6, R29, R25, RZ ;  /* 0x000000191d067227 */ /* 0x000fe200078e00ff */
[-C--:B------:R-:W-:Y:S02]  /*5bc0*/  SHF.R.U32.HI R4, RZ, R57.reuse, R4 ;  /* 0x00000039ff047219 */ /* 0x080fe40000011604 */
[----:B------:R-:W-:Y:S01]  /*5bd0*/  SEL R0, R62, R0, !P0 ;  /* 0x000000003e007207 */ /* 0x000fe20004000000 */
[----:B------:R-:W-:Y:S01]  /*5be0*/  IMAD.HI.U32 R5, R30, R56, RZ ;  /* 0x000000381e057227 */ /* 0x000fe200078e00ff */
[----:B------:R-:W-:Y:S03]  /*5bf0*/  SEL R4, R63, R4, !P3 ;  /* 0x000000043f047207 */ /* 0x000fe60005800000 */
[-C--:B------:R-:W-:Y:S01]  /*5c00*/  IMAD.HI.U32 R3, R0, R22.reuse, RZ ;  /* 0x0000001600037227 */ /* 0x080fe200078e00ff */
[----:B------:R-:W-:Y:S03]  /*5c10*/  SHF.R.U32.HI R5, RZ, R57, R5 ;  /* 0x00000039ff057219 */ /* 0x000fe60000011605 */
[----:B------:R-:W-:Y:S01]  /*5c20*/  IMAD.HI.U32 R2, R4, R22, RZ ;  /* 0x0000001604027227 */ /* 0x000fe200078e00ff */
[----:B------:R-:W-:Y:S02]  /*5c30*/  @P2 SHF.R.U32.HI R0, RZ, R23, R3 ;  /* 0x00000017ff002219 */ /* 0x000fe40000011603 */
[----:B------:R-:W-:Y:S02]  /*5c40*/  SHF.R.U32.HI R3, RZ, R61, R6 ;  /* 0x0000003dff037219 */ /* 0x000fe40000011606 */
[----:B------:R-:W-:Y:S01]  /*5c50*/  @P2 SHF.R.U32.HI R4, RZ, R23, R2 ;  /* 0x00000017ff042219 */ /* 0x000fe20000011602 */
[----:B------:R-:W-:Y:S01]  /*5c60*/  IMAD R0, R26, R0, RZ ;  /* 0x000000001a007224 */ /* 0x000fe200078e02ff */
[----:B------:R-:W-:Y:S02]  /*5c70*/  SEL R3, R29, R3, !P0 ;  /* 0x000000031d037207 */ /* 0x000fe40004000000 */
[----:B------:R-:W-:Y:S01]  /*5c80*/  SEL R2, R30, R5, !P3 ;  /* 0x000000051e027207 */ /* 0x000fe20005800000 */
[----:B------:R-:W-:Y:S01]  /*5c90*/  IMAD R5, R26, R4, RZ ;  /* 0x000000041a057224 */ /* 0x000fe200078e02ff */
[C---:B------:R-:W-:Y:S01]  /*5ca0*/  ISETP.GE.AND P0, PT, R3.reuse, R0, PT ;  /* 0x000000000300720c */ /* 0x040fe20003f06270 */
[C---:B------:R-:W-:Y:S03]  /*5cb0*/  IMAD.HI.U32 R0, R3.reuse, R22, RZ ;  /* 0x0000001603007227 */ /* 0x040fe600078e00ff */
[C---:B------:R-:W-:Y:S02]  /*5cc0*/  ISETP.GE.OR P0, PT, R2.reuse, R5, P0 ;  /* 0x000000050200720c */ /* 0x040fe40000706670 */
[----:B------:R-:W-:Y:S04]  /*5cd0*/  SHF.R.U32.HI R0, RZ, R23, R0 ;  /* 0x00000017ff007219 */ /* 0x000fe80000011600 */
[C---:B------:R-:W-:Y:S05]  /*5ce0*/  SEL R6, R3.reuse, R0, !P2 ;  /* 0x0000000003067207 */ /* 0x040fea0005000000 */
        /* <DEDUP_REMOVED lines=14> */
[----:B------:R-:W-:Y:S07]  /*5dd0*/  IMAD R29, R3, R24, R29 ;  /* 0x00000018031d7224 */ /* 0x000fee00078e021d */
.L_x_104:
[----:B-1----:R-:W-:Y:S01]  /*5de0*/  @!P1 ISETP.NE.AND P0, PT, R8, 0x1, PT ;  /* 0x000000010800980c */ /* 0x002fe20003f05270 */
[----:B------:R-:W-:Y:S01]  /*5df0*/  @!P1 IMAD.HI.U32 R0, R30, R10, RZ ;  /* 0x0000000a1e009227 */ /* 0x000fe200078e00ff */
[----:B------:R-:W-:Y:S01]  /*5e00*/  @!P1 ISETP.NE.AND P2, PT, R7, 0x1, PT ;  /* 0x000000010700980c */ /* 0x000fe20003f45270 */
[----:B------:R-:W-:Y:S01]  /*5e10*/  ULOP3.LUT UP0, URZ, UR52, 0x1b0, URZ, 0xc0, !UPT ;  /* 0x000001b034ff7892 */ /* 0x000fe2000f80c0ff */
[----:B------:R-:W-:Y:S01]  /*5e20*/  R2UR UR42, R21 ;  /* 0x00000000152a72ca */ /* 0x000fe200000e0000 */
[----:B------:R-:W-:Y:S01]  /*5e30*/  @!P1 IMAD.HI.U32 R2, R29, R9, RZ ;  /* 0x000000091d029227 */ /* 0x000fe200078e00ff */
[----:B------:R-:W-:Y:S02]  /*5e40*/  @!P1 SHF.R.U32.HI R0, RZ, R11, R0 ;  /* 0x0000000bff009219 */ /* 0x000fe40000011600 */
[----:B------:R-:W-:Y:S01]  /*5e50*/  R2UR UR41, R20 ;  /* 0x00000000142972ca */ /* 0x000fe200000e0000 */
[----:B------:R-:W-:Y:S01]  /*5e60*/  VIADD R73, R73, 0x1 ;  /* 0x0000000149497836 */ /* 0x000fe20000000000 */
[----:B------:R-:W-:Y:S02]  /*5e70*/  @!P1 SHF.R.U32.HI R2, RZ, R12, R2 ;  /* 0x0000000cff029219 */ /* 0x000fe40000011602 */
[----:B------:R-:W-:Y:S02]  /*5e80*/  @!P1 SEL R3, R30, R0, !P2 ;  /* 0x000000001e039207 */ /* 0x000fe40005000000 */
[----:B------:R-:W-:Y:S02]  /*5e90*/  @!P1 SEL R2, R29, R2, !P0 ;  /* 0x000000021d029207 */ /* 0x000fe40004000000 */
[----:B------:R-:W-:Y:S01]  /*5ea0*/  @P4 SHF.R.U32.HI R66, RZ, 0x10, R17 ;  /* 0x00000010ff424819 */ /* 0x000fe20000011611 */
[----:B------:R-:W-:Y:S02]  /*5eb0*/  USHF.L.U32 UR42, UR42, 0x6, URZ ;  /* 0x000000062a2a7899 */ /* 0x000fe400080006ff */
[----:B------:R-:W-:Y:S02]  /*5ec0*/  @!P1 IMAD.IADD R0, R2, 0x1, -R3 ;  /* 0x0000000102009824 */ /* 0x000fe400078e0a03 */
[----:B------:R-:W-:Y:S01]  /*5ed0*/  @!P1 IMAD.IADD R2, R3, 0x1, -R2 ;  /* 0x0000000103029824 */ /* 0x000fe200078e0a02 */
[----:B------:R-:W-:Y:S01]  /*5ee0*/  USHF.L.U32 UR41, UR41, 0x6, URZ ;  /* 0x0000000629297899 */ /* 0x000fe200080006ff */
[----:B------:R-:W-:Y:S02]  /*5ef0*/  @!P1 IMAD R30, R0, R7, R30 ;  /* 0x00000007001e9224 */ /* 0x000fe400078e021e */
[----:B------:R-:W-:Y:S01]  /*5f00*/  @!P1 IMAD R29, R2, R8, R29 ;  /* 0x00000008021d9224 */ /* 0x000fe200078e021d */
[----:B------:R-:W-:Y:S08]  /*5f10*/  BRA.U !UP0, `(.L_x_105) ;  /* 0x00000001087c7547 */ /* 0x000ff0000b800000 */
[----:B------:R-:W1:Y:S01]  /*5f20*/  LDCU.64 UR8, c[0x4][0x80] ;  /* 0x01001000ff0877ac */ /* 0x000e620008000a00 */
[----:B------:R-:W-:Y:S01]  /*5f30*/  MOV R2, 0x0 ;  /* 0x0000000000027802 */ /* 0x000fe20000000f00 */
[----:B------:R-:W-:Y:S02]  /*5f40*/  HFMA2 R12, -RZ, RZ, 0, 5.9604644775390625e-08 ;  /* 0x00000001ff0c7431 */ /* 0x000fe400000001ff */
[----:B------:R-:W-:Y:S01]  /*5f50*/  IMAD.MOV.U32 R8, RZ, RZ, 0x70 ;  /* 0x00000070ff087424 */ /* 0x000fe200078e00ff */
[----:B------:R2:W3:Y:S01]  /*5f60*/  LDC.64 R14, c[0x4][R2] ;  /* 0x01000000020e7b82 */ /* 0x0004e20000000a00 */
[----:B------:R-:W4:Y:S01]  /*5f70*/  LDCU.64 UR6, c[0x4][0x88] ;  /* 0x01001100ff0677ac */ /* 0x000f220008000a00 */
[----:B------:R-:W-:Y:S01]  /*5f80*/  IMAD.MOV.U32 R13, RZ, RZ, RZ ;  /* 0x000000ffff0d7224 */ /* 0x000fe200078e00ff */
[----:B------:R-:W2:Y:S01]  /*5f90*/  LDCU.64 UR4, c[0x4][0x8] ;  /* 0x01000100ff0477ac */ /* 0x000ea20008000a00 */
[----:B-1----:R-:W-:Y:S01]  /*5fa0*/  MOV R5, UR9 ;  /* 0x0000000900057c02 */ /* 0x002fe20008000f00 */
[----:B------:R-:W-:Y:S01]  /*5fb0*/  IMAD.U32 R4, RZ, RZ, UR8 ;  /* 0x00000008ff047e24 */ /* 0x000fe2000f8e00ff */
[----:B----4-:R-:W-:Y:S01]  /*5fc0*/  MOV R7, UR7 ;  /* 0x0000000700077c02 */ /* 0x010fe20008000f00 */
[----:B------:R-:W-:Y:S01]  /*5fd0*/  IMAD.U32 R6, RZ, RZ, UR6 ;  /* 0x00000006ff067e24 */ /* 0x000fe2000f8e00ff */
[----:B--2---:R-:W-:Y:S01]  /*5fe0*/  MOV R11, UR5 ;  /* 0x00000005000b7c02 */ /* 0x004fe20008000f00 */
[----:B------:R-:W-:Y:S02]  /*5ff0*/  IMAD.U32 R10, RZ, RZ, UR4 ;  /* 0x00000004ff0a7e24 */ /* 0x000fe4000f8e00ff */
[----:B------:R-:W-:Y:S07]  /*6000*/  LEPC R20, `(.L_x_106) ;  /* 0x000000001014794e */ /* 0x000fee0000000000 */
[----:B---3-5:R-:W-:Y:S05]  /*6010*/  CALL.ABS.NOINC R14 ;  /* 0x000000000e007343 */ /* 0x028fea0003c00000 */
.L_x_106:
[----:B------:R-:W1:Y:S01]  /*6020*/  LDCU.64 UR8, c[0x4][0x80] ;  /* 0x01001000ff0877ac */ /* 0x000e620008000a00 */
[----:B------:R-:W2:Y:S01]  /*6030*/  LDC.64 R2, c[0x4][R2] ;  /* 0x0100000002027b82 */ /* 0x000ea20000000a00 */
[----:B------:R-:W-:Y:S02]  /*6040*/  HFMA2 R12, -RZ, RZ, 0, 5.9604644775390625e-08 ;  /* 0x00000001ff0c7431 */ /* 0x000fe400000001ff */
[----:B------:R-:W-:Y:S02]  /*6050*/  IMAD.MOV.U32 R8, RZ, RZ, 0x70 ;  /* 0x00000070ff087424 */ /* 0x000fe400078e00ff */
[----:B------:R-:W-:Y:S01]  /*6060*/  IMAD.MOV.U32 R13, RZ, RZ, RZ ;  /* 0x000000ffff0d7224 */ /* 0x000fe200078e00ff */
[----:B------:R-:W3:Y:S01]  /*6070*/  LDCU.64 UR6, c[0x4][0x88] ;  /* 0x01001100ff0677ac */ /* 0x000ee20008000a00 */
[----:B------:R-:W4:Y:S01]  /*6080*/  LDCU.64 UR4, c[0x4][0x8] ;  /* 0x01000100ff0477ac */ /* 0x000f220008000a00 */
[----:B-1----:R-:W-:Y:S02]  /*6090*/  MOV R4, UR8 ;  /* 0x0000000800047c02 */ /* 0x002fe40008000f00 */
[----:B------:R-:W-:Y:S02]  /*60a0*/  MOV R5, UR9 ;  /* 0x0000000900057c02 */ /* 0x000fe40008000f00 */
[----:B---3--:R-:W-:Y:S01]  /*60b0*/  MOV R7, UR7 ;  /* 0x0000000700077c02 */ /* 0x008fe20008000f00 */
[----:B------:R-:W-:Y:S01]  /*60c0*/  IMAD.U32 R6, RZ, RZ, UR6 ;  /* 0x00000006ff067e24 */ /* 0x000fe2000f8e00ff */
[----:B----4-:R-:W-:Y:S01]  /*60d0*/  MOV R11, UR5 ;  /* 0x00000005000b7c02 */ /* 0x010fe20008000f00 */
[----:B------:R-:W-:Y:S02]  /*60e0*/  IMAD.U32 R10, RZ, RZ, UR4 ;  /* 0x00000004ff0a7e24 */ /* 0x000fe4000f8e00ff */
[----:B------:R-:W-:Y:S07]  /*60f0*/  LEPC R20, `(.L_x_105) ;  /* 0x000000001014794e */ /* 0x000fee0000000000 */
[----:B--2---:R-:W-:Y:S05]  /*6100*/  CALL.ABS.NOINC R2 ;  /* 0x0000000002007343 */ /* 0x004fea0003c00000 */
.L_x_105:
[----:B------:R-:W-:Y:S01]  /*6110*/  ISETP.NE.U32.AND P4, PT, R54, RZ, PT ;  /* 0x000000ff3600720c */ /* 0x000fe20003f85070 */
[----:B------:R-:W-:Y:S01]  /*6120*/  UISETP.NE.AND UP2, UPT, UR53, URZ, UPT ;  /* 0x000000ff3500728c */ /* 0x000fe2000bf45270 */
[----:B------:R-:W-:Y:S01]  /*6130*/  ISETP.NE.U32.AND P2, PT, RZ, UR38, PT ;  /* 0x00000026ff007c0c */ /* 0x000fe2000bf45070 */
[----:B------:R-:W-:Y:S01]  /*6140*/  UISETP.NE.U32.AND UP1, UPT, UR44, URZ, UPT ;  /* 0x000000ff2c00728c */ /* 0x000fe2000bf25070 */
[----:B------:R-:W-:Y:S01]  /*6150*/  ISETP.NE.AND.EX P4, PT, R55, RZ, PT, P4 ;  /* 0x000000ff3700720c */ /* 0x000fe20003f85340 */
[----:B------:R-:W-:Y:S01]  /*6160*/  UPLOP3.LUT UP0, UPT, UPT, UPT, UPT, 0x40, 0x4 ;  /* 0x000000000004789c */ /* 0x000fe20003f0e870 */
[----:B------:R-:W-:Y:S01]  /*6170*/  ISETP.NE.AND.EX P2, PT, RZ, UR39, PT, P2 ;  /* 0x00000027ff007c0c */ /* 0x000fe2000bf45320 */
[----:B------:R-:W-:Y:S01]  /*6180*/  UISETP.NE.AND.EX UP1, UPT, UR45, URZ, UPT, UP1 ;  /* 0x000000ff2d00728c */ /* 0x000fe2000bf25310 */
[----:B------:R-:W-:Y:S04]  /*6190*/  PLOP3.LUT P1, PT, PT, PT, UP2, 0x80, 0x8 ;  /* 0x000000000008781c */ /* 0x000fe80003f2f028 */
[----:B------:R-:W-:Y:S06]  /*61a0*/  @UP2 UPLOP3.LUT UP0, UPT, UPT, UPT, UP1, 0x80, 0x8 ;  /* 0x000000000008289c */ /* 0x000fec0003f0f010 */
[----:B------:R-:W-:Y:S01]  /*61b0*/  PLOP3.LUT P0, PT, PT, PT, UP0, 0x80, 0x8 ;  /* 0x000000000008781c */ /* 0x000fe20003f0f008 */
[----:B------:R-:W-:Y:S01]  /*61c0*/  @!UPT UIADD3 URZ, UPT, UPT, URZ, URZ, URZ ;  /* 0x000000fffffff290 */ /* 0x000fe2000fffe0ff */
[----:B------:R-:W-:Y:S11]  /*61d0*/  BRA.U !UP1, `(.L_x_107) ;  /* 0x0000000109387547 */ /* 0x000ff6000b800000 */
[----:B------:R-:W-:Y:S01]  /*61e0*/  UISETP.NE.U32.AND UP0, UPT, UR38, URZ, UPT ;  /* 0x000000ff2600728c */ /* 0x000fe2000bf05070 */
[----:B------:R-:W-:Y:S02]  /*61f0*/  HFMA2 R0, -RZ, RZ, 0, 5.9604644775390625e-08 ;  /* 0x00000001ff007431 */ /* 0x000fe400000001ff */
[----:B------:R-:W-:Y:S01]  /*6200*/  IMAD.MOV.U32 R60, RZ, RZ, 0x1 ;  /* 0x00000001ff3c7424 */ /* 0x000fe200078e00ff */
[----:B------:R-:W-:Y:S06]  /*6210*/  UISETP.NE.AND.EX UP0, UPT, UR39, URZ, UPT, UP0 ;  /* 0x000000ff2700728c */ /* 0x000fec000bf05300 */
[----:B------:R-:W-:Y:S05]  /*6220*/  PLOP3.LUT P3, PT, PT, PT, UP0, 0x80, 0x8 ;  /* 0x000000000008781c */ /* 0x000fea0003f6f008 */
[----:B------:R-:W1:Y:S01]  /*6230*/  @UP0 LDCU.64 UR6, c[0x0][0x888] ;  /* 0x00011100ff0607ac */ /* 0x000e620008000a00 */
[----:B------:R-:W-:Y:S07]  /*6240*/  @UP0 UIMAD UR4, UR36, UR44, URZ ;  /* 0x0000002c240402a4 */ /* 0x000fee000f8e02ff */
[----:B------:R-:W-:Y:S01]  /*6250*/  @!P3 PRMT R60, R0, 0x7610, R60 ;  /* 0x00007610003cb816 */ /* 0x000fe2000000003c */
[----:B-1----:R-:W-:Y:S03]  /*6260*/  @UP0 UIMAD.WIDE UR6, UR4, 0x4, UR6 ;  /* 0x00000004040608a5 */ /* 0x002fe6000f8e0206 */
[----:B------:R-:W1:Y:S03]  /*6270*/  @!UP0 LDCU UR4, c[0x0][0x880] ;  /* 0x00011000ff0487ac */ /* 0x000e660008000800 */
[----:B------:R-:W-:Y:S01]  /*6280*/  IMAD.U32 R2, RZ, RZ, UR6 ;  /* 0x00000006ff027e24 */ /* 0x000fe2000f8e00ff */
[----:B------:R-:W-:Y:S05]  /*6290*/  MOV R3, UR7 ;  /* 0x0000000700037c02 */ /* 0x000fea0008000f00 */
[----:B-----5:R2:W5:Y:S02]  /*62a0*/  @P3 LDG.E R35, desc[UR46][R2.64] ;  /* 0x0000002e02233981 */ /* 0x020564000c1e1900 */
[----:B-12---:R-:W-:Y:S02]  /*62b0*/  @!P3 IMAD.U32 R35, RZ, RZ, UR4 ;  /* 0x00000004ff23be24 */ /* 0x006fe4000f8e00ff */
.L_x_107:
[----:B------:R-:W-:Y:S05]  /*62c0*/  @!P4 BRA `(.L_x_108) ;  /* 0x000000000020c947 */ /* 0x000fea0003800000 */
[----:B------:R-:W-:Y:S04]  /*62d0*/  ISETP.NE.U32.AND P3, PT, R52, RZ, PT ;  /* 0x000000ff3400720c */ /* 0x000fe80003f65070 */
[----:B------:R-:W-:Y:S11]  /*62e0*/  ISETP.NE.AND.EX P3, PT, R53, RZ, PT, P3 ;  /* 0x000000ff3500720c */ /* 0x000ff60003f65330 */
[----:B------:R-:W-:Y:S02]  /*62f0*/  @!UPT UIADD3 URZ, UPT, UPT, URZ, URZ, URZ ;  /* 0x000000fffffff290 */ /* 0x000fe4000fffe0ff */
[----:B------:R-:W1:Y:S01]  /*6300*/  @P3 LDC.64 R2, c[0x0][0x8a8] ;  /* 0x00022a00ff023b82 */ /* 0x000e620000000a00 */
[----:B------:R-:W-:Y:S04]  /*6310*/  @P3 IMAD R0, R54, UR36, RZ ;  /* 0x0000002436003c24 */ /* 0x000fe8000f8e02ff */
[----:B-1----:R-:W-:Y:S05]  /*6320*/  @P3 IMAD.WIDE R2, R0, 0x4, R2 ;  /* 0x0000000400023825 */ /* 0x002fea00078e0202 */
[----:B-----5:R1:W5:Y:S02]  /*6330*/  @P3 LDG.E R33, desc[UR46][R2.64] ;  /* 0x0000002e02213981 */ /* 0x020364000c1e1900 */
[----:B-1----:R-:W2:Y:S02]  /*6340*/  @!P3 LDC R33, c[0x0][0x8a0] ;  /* 0x00022800ff21bb82 */ /* 0x002ea40000000800 */
.L_x_108:
[----:B-----5:R-:W-:Y:S01]  /*6350*/  FSETP.NEU.AND P3, PT, R35, RZ, PT ;  /* 0x000000ff2300720b */ /* 0x020fe20003f6d000 */
[----:B------:R-:W-:Y:S01]  /*6360*/  IMAD.U32 R2, RZ, RZ, UR56 ;  /* 0x00000038ff027e24 */ /* 0x000fe2000f8e00ff */
[----:B------:R-:W-:Y:S01]  /*6370*/  SEL R5, RZ, 0xffffffff, P2 ;  /* 0xffffffffff057807 */ /* 0x000fe20001000000 */
[----:B------:R-:W-:Y:S01]  /*6380*/  ULOP3.LUT UR4, UR51, 0x1, URZ, 0x3c, !UPT ;  /* 0x0000000133047892 */ /* 0x000fe2000f8e3cff */
[----:B------:R-:W-:Y:S01]  /*6390*/  @P1 LOP3.LUT P2, RZ, R60, 0xff, RZ, 0xc0, !PT ;  /* 0x000000ff3cff1812 */ /* 0x000fe2000784c0ff */
[----:B------:R-:W-:Y:S01]  /*63a0*/  BSSY B1, `(.L_x_109) ;  /* 0x000003d000017945 */ /* 0x000fe20003800000 */
[----:B------:R-:W-:Y:S01]  /*63b0*/  @P1 SEL R0, RZ, 0xffffffff, P3 ;  /* 0xffffffffff001807 */ /* 0x000fe20001800000 */
[----:B------:R-:W-:Y:S01]  /*63c0*/  IMAD.MOV.U32 R47, RZ, RZ, 0x1 ;  /* 0x00000001ff2f7424 */ /* 0x000fe200078e00ff */
[----:B------:R-:W-:Y:S01]  /*63d0*/  LEA R2, R2, UR48, 0x3 ;  /* 0x0000003002027c11 */ /* 0x000fe2000f8e18ff */
[----:B------:R-:W-:Y:S01]  /*63e0*/  IMAD.U32 R45, RZ, RZ, UR4 ;  /* 0x00000004ff2d7e24 */ /* 0x000fe2000f8e00ff */
[----:B------:R-:W-:Y:S01]  /*63f0*/  @P0 SEL R0, R5, R0, !P2 ;  /* 0x0000000005000207 */ /* 0x000fe20005000000 */
[----:B------:R-:W-:Y:S01]  /*6400*/  IMAD.U32 R46, RZ, RZ, UR56 ;  /* 0x00000038ff2e7e24 */ /* 0x000fe2000f8e00ff */
[C---:B------:R-:W-:Y:S02]  /*6410*/  LEA R44, R31.reuse, UR48, 0x3 ;  /* 0x000000301f2c7c11 */ /* 0x040fe4000f8e18ff */
[----:B------:R-:W-:Y:S02]  /*6420*/  CS2R R50, SRZ ;  /* 0x0000000000327805 */ /* 0x000fe4000001ff00 */
[----:B------:R-:W-:Y:S02]  /*6430*/  @P1 LOP3.LUT R0, R0, 0x1, RZ, 0xc0, !PT ;  /* 0x0000000100001812 */ /* 0x000fe400078ec0ff */
[----:B------:R-:W-:Y:S02]  /*6440*/  CS2R R48, SRZ ;  /* 0x0000000000307805 */ /* 0x000fe4000001ff00 */
[----:B------:R-:W-:Y:S02]  /*6450*/  SHF.L.U32 R3, R68, 0x1f, RZ ;  /* 0x0000001f44037819 */ /* 0x000fe400000006ff */
[----:B------:R-:W-:Y:S02]  /*6460*/  CS2R R42, SRZ ;  /* 0x00000000002a7805 */ /* 0x000fe4000001ff00 */
[----:B------:R-:W-:Y:S02]  /*6470*/  ISETP.NE.U32.OR P5, PT, R0, 0x1, !P1 ;  /* 0x000000010000780c */ /* 0x000fe40004fa5470 */
[----:B------:R-:W-:Y:S02]  /*6480*/  CS2R R40, SRZ ;  /* 0x0000000000287805 */ /* 0x000fe4000001ff00 */
[----:B------:R-:W-:Y:S02]  /*6490*/  PLOP3.LUT P2, PT, PT, PT, UP1, 0x80, 0x8 ;  /* 0x000000000008781c */ /* 0x000fe40003f4f018 */
[----:B------:R-:W-:Y:S02]  /*64a0*/  LEA.HI R34, R31, R31, RZ, 0x1 ;  /* 0x0000001f1f227211 */ /* 0x000fe400078f08ff */
[----:B------:R-:W-:Y:S02]  /*64b0*/  LOP3.LUT P4, R72, R60, 0xff, RZ, 0xc0, !PT ;  /* 0x000000ff3c487812 */ /* 0x000fe4000788c0ff */
[----:B------:R-:W-:Y:S02]  /*64c0*/  SEL R4, RZ, 0xffffffff, P3 ;  /* 0xffffffffff047807 */ /* 0x000fe40001800000 */
[----:B------:R-:W-:Y:S02]  /*64d0*/  P2R R74, PR, RZ, 0x20 ;  /* 0x00000020ff4a7803 */ /* 0x000fe40000000000 */
[----:B------:R-:W-:Y:S03]  /*64e0*/  @P5 SHF.L.U32 R0, R45, 0x1f, RZ ;  /* 0x0000001f2d005819 */ /* 0x000fe600000006ff */
[----:B------:R-:W-:Y:S01]  /*64f0*/  @P2 SEL R4, R5, R4, !P4 ;  /* 0x0000000405042207 */ /* 0x000fe20006000000 */
[----:B------:R1:W3:Y:S03]  /*6500*/  @P5 SYNCS.PHASECHK.TRANS64.TRYWAIT P1, [R2+URZ+0x1a0], R0 ;  /* 0x0001a000020055a7 */ /* 0x0002e600080211ff */
[----:B------:R-:W-:Y:S04]  /*6510*/  LOP3.LUT R4, R4, 0x1, RZ, 0xc0, !PT ;  /* 0x0000000104047812 */ /* 0x000fe800078ec0ff */
[----:B------:R-:W-:Y:S04]  /*6520*/  ISETP.NE.U32.AND P2, PT, R4, 0x1, PT ;  /* 0x000000010400780c */ /* 0x000fe80003f45070 */
[----:B------:R-:W-:Y:S01]  /*6530*/  P2R R76, PR, RZ, 0x4 ;  /* 0x00000004ff4c7803 */ /* 0x000fe20000000000 */
[----:B------:R4:W2:Y:S01]  /*6540*/  SYNCS.PHASECHK.TRANS64.TRYWAIT P0, [R44+URZ+0x200], R3 ;  /* 0x000200032c0075a7 */ /* 0x0008a200080011ff */
[C---:B-1----:R-:W-:Y:S01]  /*6550*/  IMAD.SHL.U32 R0, R34.reuse, 0x20, RZ ;  /* 0x0000002022007824 */ /* 0x042fe200078e00ff */
[----:B------:R-:W-:Y:S04]  /*6560*/  LOP3.LUT R34, R34, 0xffe, RZ, 0xc0, !PT ;  /* 0x00000ffe22227812 */ /* 0x000fe800078ec0ff */
[----:B------:R-:W-:Y:S01]  /*6570*/  LOP3.LUT R0, R0, 0xffffffc0, RZ, 0xc0, !PT ;  /* 0xffffffc000007812 */ /* 0x000fe200078ec0ff */
[----:B------:R-:W-:Y:S04]  /*6580*/  IMAD.IADD R34, R31, 0x1, -R34 ;  /* 0x000000011f227824 */ /* 0x000fe800078e0a22 */
[----:B------:R-:W-:Y:S04]  /*6590*/  IMAD.IADD R0, R32, 0x1, R0 ;  /* 0x0000000120007824 */ /* 0x000fe800078e0200 */
[----:B------:R-:W-:Y:S01]  /*65a0*/  IMAD R34, R34, 0x100000, R0 ;  /* 0x0010000022227824 */ /* 0x000fe200078e0200 */
[----:B---3--:R-:W-:Y:S01]  /*65b0*/  @P5 SEL R47, RZ, 0x1, !P1 ;  /* 0x00000001ff2f5807 */ /* 0x008fe20004800000 */
[----:B----4-:R-:W-:Y:S06]  /*65c0*/  @!P5 BRA `(.L_x_110) ;  /* 0x000000000068d947 */ /* 0x010fec0003800000 */
[----:B------:R-:W-:Y:S01]  /*65d0*/  HFMA2 R43, -RZ, RZ, 0, 0 ;  /* 0x00000000ff2b7431 */ /* 0x000fe200000001ff */
[----:B------:R-:W-:Y:S01]  /*65e0*/  ISETP.NE.AND P1, PT, R47, RZ, PT ;  /* 0x000000ff2f00720c */ /* 0x000fe20003f25270 */
[----:B------:R-:W-:Y:S01]  /*65f0*/  IMAD.U32 R0, RZ, RZ, UR56 ;  /* 0x00000038ff007e24 */ /* 0x000fe2000f8e00ff */
[----:B------:R-:W-:Y:S11]  /*6600*/  BSSY B0, `(.L_x_111) ;  /* 0x0000005000007945 */ /* 0x000ff60003800000 */
[----:B------:R-:W-:Y:S05]  /*6610*/  @P1 BRA `(.L_x_112) ;  /* 0x00000000000c1947 */ /* 0x000fea0003800000 */
[----:B------:R-:W-:Y:S04]  /*6620*/  SHF.L.U32 R4, R45, 0x1f, RZ ;  /* 0x0000001f2d047819 */ /* 0x000fe800000006ff */
[----:B------:R-:W1:Y:S02]  /*6630*/  SYNCS.PHASECHK.TRANS64.TRYWAIT P1, [R2+URZ+0x1a0], R4 ;  /* 0x0001a004020075a7 */ /* 0x000e6400080211ff */
[----:B-1----:R-:W-:Y:S05]  /*6640*/  @!P1 BRA `(.L_x_113) ;  /* 0x0000002400ac9947 */ /* 0x002fea0003800000 */
.L_x_112:
[----:B------:R-:W-:Y:S05]  /*6650*/  BSYNC B0 ;  /* 0x0000000000007941 */ /* 0x000fea0003800000 */
.L_x_111:
[----:B------:R-:W-:Y:S01]  /*6660*/  ISETP.NE.AND P1, PT, R76, RZ, PT ;  /* 0x000000ff4c00720c */ /* 0x000fe20003f25270 */
[----:B------:R-:W-:Y:S01]  /*6670*/  IMAD.MOV.U32 R42, RZ, RZ, RZ ;  /* 0x000000ffff2a7224 */ /* 0x000fe200078e00ff */
[----:B------:R-:W-:Y:S02]  /*6680*/  CS2R R40, SRZ ;  /* 0x0000000000287805 */ /* 0x000fe4000001ff00 */
[----:B------:R-:W-:Y:S02]  /*6690*/  CS2R R50, SRZ ;  /* 0x0000000000327805 */ /* 0x000fe4000001ff00 */
[----:B------:R-:W-:Y:S07]  /*66a0*/  CS2R R48, SRZ ;  /* 0x0000000000307805 */ /* 0x000fee000001ff00 */
[----:B-1----:R-:W-:Y:S01]  /*66b0*/  @P1 IMAD R2, R0, 0x800, R64 ;  /* 0x0000080000021824 */ /* 0x002fe200078e0240 */
[----:B------:R-:W-:Y:S05]  /*66c0*/  @P1 WARPSYNC.ALL ;  /* 0x0000000000001948 */ /* 0x000fea0003800000 */
[----:B------:R-:W-:Y:S01]  /*66d0*/  @P1 LEA R2, R2, UR48, 0x1 ;  /* 0x0000003002021c11 */ /* 0x000fe2000f8e08ff */
[----:B------:R-:W-:Y:S04]  /*66e0*/  UIADD3 UR5, UPT, UPT, UR56, 0x1, URZ ;  /* 0x0000000138057890 */ /* 0x000fe8000fffe0ff */
[----:B------:R1:W3:Y:S01]  /*66f0*/  @P1 LDSM.16.M88.4 R40, [R2+0x400] ;  /* 0x000400000228183b */ /* 0x0002e20000000200 */
[----:B------:R-:W-:Y:S01]  /*6700*/  UISETP.NE.AND UP0, UPT, UR5, 0x3, UPT ;  /* 0x000000030500788c */ /* 0x000fe2000bf05270 */
[----:B------:R-:W-:Y:S03]  /*6710*/  @P1 IMAD R0, R69, 0x2, R2 ;  /* 0x0000000245001824 */ /* 0x000fe600078e0202 */
[----:B------:R-:W-:Y:S02]  /*6720*/  USEL UR4, URZ, 0x1, UP0 ;  /* 0x00000001ff047887 */ /* 0x000fe40008000000 */
[----:B------:R1:W4:Y:S01]  /*6730*/  @P1 LDSM.16.M88.4 R48, [R0+0x400] ;  /* 0x000400000030183b */ /* 0x0003220000000200 */
[----:B------:R-:W-:Y:S03]  /*6740*/  USEL UR5, UR5, URZ, UP0 ;  /* 0x000000ff05057287 */ /* 0x000fe60008000000 */
[----:B------:R-:W-:Y:S03]  /*6750*/  LOP3.LUT R45, R45, UR4, RZ, 0x3c, !PT ;  /* 0x000000042d2d7c12 */ /* 0x000fe6000f8e3cff */
[----:B------:R-:W-:Y:S02]  /*6760*/  IMAD.U32 R46, RZ, RZ, UR5 ;  /* 0x00000005ff2e7e24 */ /* 0x000fe4000f8e00ff */
.L_x_110:
[----:B------:R-:W-:Y:S05]  /*6770*/  BSYNC B1 ;  /* 0x0000000000017941 */ /* 0x000fea0003800000 */
.L_x_109:
[----:B-1----:R-:W-:Y:S04]  /*6780*/  SHF.R.U32.HI R0, RZ, 0x15, R34 ;  /* 0x00000015ff007819 */ /* 0x002fe80000011622 */
[----:B------:R-:W-:Y:S01]  /*6790*/  LOP3.LUT P1, RZ, R0, 0x3, R65, 0x48, !PT ;  /* 0x0000000300ff7812 */ /* 0x000fe20007824841 */
[----:B------:R-:W-:Y:S01]  /*67a0*/  @!UPT UIADD3 URZ, UPT, UPT, URZ, URZ, URZ ;  /* 0x000000fffffff290 */ /* 0x000fe2000fffe0ff */
[----:B--2---:R-:W-:Y:S11]  /*67b0*/  @P0 BRA `(.L_x_114) ;  /* 0x0000000000080947 */ /* 0x004ff60003800000 */
[----:B------:R-:W1:Y:S02]  /*67c0*/  SYNCS.PHASECHK.TRANS64.TRYWAIT P0, [R44+URZ+0x200], R3 ;  /* 0x000200032c0075a7 */ /* 0x000e6400080011ff */
[----:B-1----:R-:W-:Y:S05]  /*67d0*/  @!P0 BRA `(.L_x_115) ;  /* 0x00000024005c8947 */ /* 0x002fea0003800000 */
.L_x_114:
[----:B------:R-:W-:Y:S05]  /*67e0*/  @!P1 BRA `(.L_x_116) ;  /* 0x0000000000409947 */ /* 0x000fea0003800000 */
[----:B------:R-:W2:Y:S01]  /*67f0*/  LDCU.64 UR8, c[0x4][0x70] ;  /* 0x01000e00ff0877ac */ /* 0x000ea20008000a00 */
[----:B-1----:R-:W-:Y:S01]  /*6800*/  MOV R3, 0x0 ;  /* 0x0000000000037802 */ /* 0x002fe20000000f00 */
[----:B------:R-:W-:Y:S02]  /*6810*/  HFMA2 R12, -RZ, RZ, 0, 5.9604644775390625e-08 ;  /* 0x00000001ff0c7431 */ /* 0x000fe400000001ff */
[----:B------:R-:W-:Y:S02]  /*6820*/  IMAD.MOV.U32 R8, RZ, RZ, 0x192 ;  /* 0x00000192ff087424 */ /* 0x000fe400078e00ff */
[----:B------:R-:W-:Y:S01]  /*6830*/  IMAD.MOV.U32 R13, RZ, RZ, RZ ;  /* 0x000000ffff0d7224 */ /* 0x000fe200078e00ff */
[----:B------:R-:W1:Y:S01]  /*6840*/  LDCU.64 UR6, c[0x4][0x78] ;  /* 0x01000f00ff0677ac */ /* 0x000e620008000a00 */
[----:B------:R-:W3:Y:S01]  /*6850*/  LDC.64 R2, c[0x4][R3] ;  /* 0x0100000003027b82 */ /* 0x000ee20000000a00 */
[----:B------:R-:W5:Y:S01]  /*6860*/  LDCU.64 UR4, c[0x4][0x10] ;  /* 0x01000200ff0477ac */ /* 0x000f620008000a00 */
[----:B--2---:R-:W-:Y:S01]  /*6870*/  MOV R5, UR9 ;  /* 0x0000000900057c02 */ /* 0x004fe20008000f00 */
[----:B------:R-:W-:Y:S01]  /*6880*/  IMAD.U32 R4, RZ, RZ, UR8 ;  /* 0x00000008ff047e24 */ /* 0x000fe2000f8e00ff */
[----:B-1----:R-:W-:Y:S01]  /*6890*/  MOV R7, UR7 ;  /* 0x0000000700077c02 */ /* 0x002fe20008000f00 */
[----:B------:R-:W-:Y:S01]  /*68a0*/  IMAD.U32 R6, RZ, RZ, UR6 ;  /* 0x00000006ff067e24 */ /* 0x000fe2000f8e00ff */
[----:B-----5:R-:W-:Y:S01]  /*68b0*/  MOV R11, UR5 ;  /* 0x00000005000b7c02 */ /* 0x020fe20008000f00 */
[----:B------:R-:W-:Y:S02]  /*68c0*/  IMAD.U32 R10, RZ, RZ, UR4 ;  /* 0x00000004ff0a7e24 */ /* 0x000fe4000f8e00ff */
[----:B------:R-:W-:Y:S07]  /*68d0*/  LEPC R20, `(.L_x_116) ;  /* 0x000000001014794e */ /* 0x000fee0000000000 */
[----:B---34-:R-:W-:Y:S05]  /*68e0*/  CALL.ABS.NOINC R2 ;  /* 0x0000000002007343 */ /* 0x018fea0003c00000 */
.L_x_116:
[----:B-1-3--:R-:W-:Y:S01]  /*68f0*/  SHF.L.U32 R3, R40, 0x10, RZ ;  /* 0x0000001028037819 */ /* 0x00afe200000006ff */
[----:B------:R-:W-:Y:S05]  /*6900*/  WARPSYNC.ALL ;  /* 0x0000000000007948 */ /* 0x000fea0003800000 */
[----:B------:R-:W-:Y:S01]  /*6910*/  R2UR UR4, R34 ;  /* 0x00000000220472ca */ /* 0x000fe200000e0000 */
[----:B------:R-:W-:Y:S01]  /*6920*/  BSSY.RECONVERGENT B0, `(.L_x_117) ;  /* 0x0000050000007945 */ /* 0x000fe20003800200 */
[----:B------:R-:W-:Y:S02]  /*6930*/  SHF.L.U32 R20, R42, 0x10, RZ ;  /* 0x000000102a147819 */ /* 0x000fe400000006ff */
[----:B------:R-:W-:Y:S02]  /*6940*/  SHF.L.U32 R75, R69, 0x1, RZ ;  /* 0x00000001454b7819 */ /* 0x000fe400000006ff */
[----:B------:R-:W-:Y:S07]  /*6950*/  ISETP.NE.AND P0, PT, R70, RZ, PT ;  /* 0x000000ff4600720c */ /* 0x000fee0003f05270 */
[----:B------:R-:W1:Y:S02]  /*6960*/  LDTM.16dp256bit.x4 R4, tmem[UR4] ;  /* 0x00000004000479ee */ /* 0x000e640008120000 */
[C---:B-1----:R-:W-:Y:S01]  /*6970*/  FMUL R0, R33.reuse, R4 ;  /* 0x0000000421007220 */ /* 0x042fe20000400000 */
[----:B------:R-:W-:Y:S01]  /*6980*/  LOP3.LUT R4, R40, 0xffff0000, RZ, 0xc0, !PT ;  /* 0xffff000028047812 */ /* 0x000fe200078ec0ff */
[----:B------:R-:W-:Y:S01]  /*6990*/  FMUL R2, R33, R5 ;  /* 0x0000000521027220 */ /* 0x000fe20000400000 */
[----:B------:R-:W-:Y:S01]  /*69a0*/  SHF.L.U32 R5, R41, 0x10, RZ ;  /* 0x0000001029057819 */ /* 0x000fe200000006ff */
[----:B------:R-:W-:Y:S01]  /*69b0*/  FFMA R0, R35, R3, R0 ;  /* 0x0000000323007223 */ /* 0x000fe20000000000 */
[----:B------:R-:W-:Y:S01]  /*69c0*/  FMUL R3, R33, R6 ;  /* 0x0000000621037220 */ /* 0x000fe20000400000 */
[----:B------:R-:W-:Y:S01]  /*69d0*/  LOP3.LUT R6, R41, 0xffff0000, RZ, 0xc0, !PT ;  /* 0xffff000029067812 */ /* 0x000fe200078ec0ff */
[----:B------:R-:W-:Y:S01]  /*69e0*/  FFMA R2, R35, R4, R2 ;  /* 0x0000000423027223 */ /* 0x000fe20000000002 */
[----:B------:R-:W-:Y:S01]  /*69f0*/  FMUL R7, R33, R7 ;  /* 0x0000000721077220 */ /* 0x000fe20000400000 */
[----:B------:R-:W-:Y:S01]  /*6a00*/  FFMA R3, R35, R5, R3 ;  /* 0x0000000523037223 */ /* 0x000fe20000000003 */
[C---:B------:R-:W-:Y:S01]  /*6a10*/  FMUL R4, R33.reuse, R8 ;  /* 0x0000000821047220 */ /* 0x040fe20000400000 */
[----:B------:R-:W-:Y:S01]  /*6a20*/  FMUL R5, R33, R9 ;  /* 0x0000000921057220 */ /* 0x000fe20000400000 */
[----:B------:R-:W-:Y:S01]  /*6a30*/  F2FP.BF16.F32.PACK_AB R36, R2, R0 ;  /* 0x000000000224723e */ /* 0x000fe200000010ff */
[C---:B------:R-:W-:Y:S01]  /*6a40*/  FFMA R7, R35.reuse, R6, R7 ;  /* 0x0000000623077223 */ /* 0x040fe20000000007 */
[----:B------:R-:W-:Y:S01]  /*6a50*/  LOP3.LUT R0, R42, 0xffff0000, RZ, 0xc0, !PT ;  /* 0xffff00002a007812 */ /* 0x000fe200078ec0ff */
[----:B------:R-:W-:Y:S01]  /*6a60*/  FFMA R4, R35, R20, R4 ;  /* 0x0000001423047223 */ /* 0x000fe20000000004 */
[----:B------:R-:W-:Y:S01]  /*6a70*/  SHF.L.U32 R2, R43, 0x10, RZ ;  /* 0x000000102b027819 */ /* 0x000fe200000006ff */
[----:B------:R-:W-:Y:S01]  /*6a80*/  FMUL R6, R33, R10 ;  /* 0x0000000a21067220 */ /* 0x000fe20000400000 */
[----:B------:R-:W-:Y:S01]  /*6a90*/  F2FP.BF16.F32.PACK_AB R37, R7, R3 ;  /* 0x000000030725723e */ /* 0x000fe200000010ff */
[----:B------:R-:W-:Y:S01]  /*6aa0*/  FFMA R5, R35, R0, R5 ;  /* 0x0000000023057223 */ /* 0x000fe20000000005 */
[----:B------:R-:W-:Y:S01]  /*6ab0*/  LOP3.LUT R3, R43, 0xffff0000, RZ, 0xc0, !PT ;  /* 0xffff00002b037812 */ /* 0x000fe200078ec0ff */
[----:B------:R-:W-:Y:S01]  /*6ac0*/  FFMA R6, R35, R2, R6 ;  /* 0x0000000223067223 */ /* 0x000fe20000000006 */
[C---:B----4-:R-:W-:Y:S01]  /*6ad0*/  SHF.L.U32 R7, R48.reuse, 0x10, RZ ;  /* 0x0000001030077819 */ /* 0x050fe200000006ff */
[C---:B------:R-:W-:Y:S01]  /*6ae0*/  FMUL R11, R33.reuse, R11 ;  /* 0x0000000b210b7220 */ /* 0x040fe20000400000 */
[----:B------:R-:W-:Y:S01]  /*6af0*/  LOP3.LUT R0, R48, 0xffff0000, RZ, 0xc0, !PT ;  /* 0xffff000030007812 */ /* 0x000fe200078ec0ff */
[----:B------:R-:W-:Y:S01]  /*6b00*/  FMUL R8, R33, R12 ;  /* 0x0000000c21087220 */ /* 0x000fe20000400000 */
[----:B------:R-:W-:Y:S01]  /*6b10*/  SHF.L.U32 R2, R49, 0x10, RZ ;  /* 0x0000001031027819 */ /* 0x000fe200000006ff */
[----:B------:R-:W-:Y:S01]  /*6b20*/  FMUL R9, R33, R13 ;  /* 0x0000000d21097220 */ /* 0x000fe20000400000 */
[----:B------:R-:W-:Y:S01]  /*6b30*/  F2FP.BF16.F32.PACK_AB R38, R5, R4 ;  /* 0x000000040526723e */ /* 0x000fe200000010ff */
[C---:B------:R-:W-:Y:S01]  /*6b40*/  FFMA R11, R35.reuse, R3, R11 ;  /* 0x00000003230b7223 */ /* 0x040fe2000000000b */
[----:B------:R-:W-:Y:S01]  /*6b50*/  MOV R5, UR56 ;  /* 0x0000003800057c02 */ /* 0x000fe20008000f00 */
[----:B------:R-:W-:Y:S01]  /*6b60*/  FFMA R8, R35, R7, R8 ;  /* 0x0000000723087223 */ /* 0x000fe20000000008 */
[----:B------:R-:W-:Y:S01]  /*6b70*/  SHF.L.U32 R3, R51, 0x10, RZ ;  /* 0x0000001033037819 */ /* 0x000fe200000006ff */
[----:B------:R-:W-:Y:S01]  /*6b80*/  FFMA R9, R35, R0, R9 ;  /* 0x0000000023097223 */ /* 0x000fe20000000009 */
[----:B------:R-:W-:Y:S01]  /*6b90*/  LOP3.LUT R0, R49, 0xffff0000, RZ, 0xc0, !PT ;  /* 0xffff000031007812 */ /* 0x000fe200078ec0ff */
[----:B------:R-:W-:Y:S01]  /*6ba0*/  FMUL R10, R33, R14 ;  /* 0x0000000e210a7220 */ /* 0x000fe20000400000 */
[----:B------:R-:W-:Y:S01]  /*6bb0*/  LOP3.LUT R4, R51, 0xffff0000, RZ, 0xc0, !PT ;  /* 0xffff000033047812 */ /* 0x000fe200078ec0ff */
[C---:B------:R-:W-:Y:S01]  /*6bc0*/  FMUL R15, R33.reuse, R15 ;  /* 0x0000000f210f7220 */ /* 0x040fe20000400000 */
[----:B------:R-:W-:Y:S01]  /*6bd0*/  FMUL R12, R33, R16 ;  /* 0x00000010210c7220 */ /* 0x000fe20000400000 */
[C---:B------:R-:W-:Y:S01]  /*6be0*/  FFMA R10, R35.reuse, R2, R10 ;  /* 0x00000002230a7223 */ /* 0x040fe2000000000a */
[C---:B------:R-:W-:Y:S01]  /*6bf0*/  LOP3.LUT R2, R50.reuse, 0xffff0000, RZ, 0xc0, !PT ;  /* 0xffff000032027812 */ /* 0x040fe200078ec0ff */
[----:B------:R-:W-:Y:S01]  /*6c00*/  FFMA R15, R35, R0, R15 ;  /* 0x00000000230f7223 */ /* 0x000fe2000000000f */
[----:B------:R-:W-:Y:S01]  /*6c10*/  SHF.L.U32 R0, R50, 0x10, RZ ;  /* 0x0000001032007819 */ /* 0x000fe200000006ff */
[C---:B------:R-:W-:Y:S01]  /*6c20*/  FMUL R13, R33.reuse, R17 ;  /* 0x00000011210d7220 */ /* 0x040fe20000400000 */
[C---:B------:R-:W-:Y:S01]  /*6c30*/  FMUL R14, R33.reuse, R18 ;  /* 0x00000012210e7220 */ /* 0x040fe20000400000 */
[----:B------:R-:W-:Y:S01]  /*6c40*/  FMUL R19, R33, R19 ;  /* 0x0000001321137220 */ /* 0x000fe20000400000 */
[----:B------:R-:W-:Y:S01]  /*6c50*/  LEA R5, R5, R64, 0xb ;  /* 0x0000004005057211 */ /* 0x000fe200078e58ff */
[C---:B------:R-:W-:Y:S01]  /*6c60*/  FFMA R12, R35.reuse, R0, R12 ;  /* 0x00000000230c7223 */ /* 0x040fe2000000000c */
[C---:B------:R-:W-:Y:S01]  /*6c70*/  FFMA R13, R35.reuse, R2, R13 ;  /* 0x00000002230d7223 */ /* 0x040fe2000000000d */
[C---:B------:R-:W-:Y:S01]  /*6c80*/  FFMA R14, R35.reuse, R3, R14 ;  /* 0x00000003230e7223 */ /* 0x040fe2000000000e */
[----:B------:R-:W-:Y:S01]  /*6c90*/  FFMA R19, R35, R4, R19 ;  /* 0x0000000423137223 */ /* 0x000fe20000000013 */
[----:B------:R-:W-:Y:S02]  /*6ca0*/  F2FP.BF16.F32.PACK_AB R39, R11, R6 ;  /* 0x000000060b27723e */ /* 0x000fe400000010ff */
[----:B------:R-:W-:Y:S02]  /*6cb0*/  LEA R5, R5, UR48, 0x1 ;  /* 0x0000003005057c11 */ /* 0x000fe4000f8e08ff */
[----:B------:R-:W-:Y:S02]  /*6cc0*/  F2FP.BF16.F32.PACK_AB R8, R9, R8 ;  /* 0x000000080908723e */ /* 0x000fe400000010ff */
[----:B------:R-:W-:Y:S01]  /*6cd0*/  F2FP.BF16.F32.PACK_AB R9, R15, R10 ;  /* 0x0000000a0f09723e */ /* 0x000fe200000010ff */
[----:B------:R1:W-:Y:S01]  /*6ce0*/  STSM.16.M88.4 [R5+0x400], R36 ;  /* 0x0004002405007844 */ /* 0x0003e20000000200 */
[----:B------:R-:W-:Y:S02]  /*6cf0*/  F2FP.BF16.F32.PACK_AB R10, R13, R12 ;  /* 0x0000000c0d0a723e */ /* 0x000fe400000010ff */
[----:B------:R-:W-:Y:S02]  /*6d00*/  F2FP.BF16.F32.PACK_AB R11, R19, R14 ;  /* 0x0000000e130b723e */ /* 0x000fe400000010ff */
[----:B------:R-:W-:Y:S05]  /*6d10*/  IADD3 R0, PT, PT, R75, 0x400, R5 ;  /* 0x000004004b007810 */ /* 0x000fea0007ffe005 */
[----:B------:R1:W-:Y:S01]  /*6d20*/  STSM.16.M88.4 [R0], R8 ;  /* 0x0000000800007844 */ /* 0x0003e20000000200 */
[----:B------:R-:W-:Y:S01]  /*6d30*/  @!PT LDS RZ, [RZ] ;  /* 0x00000000fffff984 */ /* 0x000fe20000000800 */
[----:B------:R-:W-:Y:S01]  /*6d40*/  @!PT LDS RZ, [RZ] ;  /* 0x00000000fffff984 */ /* 0x000fe20000000800 */
[----:B------:R-:W-:Y:S01]  /*6d50*/  @!PT LDS RZ, [RZ] ;  /* 0x00000000fffff984 */ /* 0x000fe20000000800 */
[----:B------:R-:W-:Y:S01]  /*6d60*/  @!PT LDS RZ, [RZ] ;  /* 0x00000000fffff984 */ /* 0x000fe20000000800 */
[----:B------:R2:W-:Y:S07]  /*6d70*/  MEMBAR.ALL.CTA ;  /* 0x0000000000007992 */ /* 0x0005ee0000008000 */
[----:B--2---:R-:W2:Y:S02]  /*6d80*/  FENCE.VIEW.ASYNC.S ;  /* 0x00000000000073c6 */ /* 0x004ea40000000000 */
[----:B--2---:R-:W-:Y:S06]  /*6d90*/  BAR.SYNC.DEFER_BLOCKING 0x1, 0x80 ;  /* 0x0042000000007b1d */ /* 0x004fec0000010000 */
[----:B------:R-:W-:Y:S05]  /*6da0*/  @P0 BRA `(.L_x_118) ;  /* 0x00000000001c0947 */ /* 0x000fea0003800000 */
[----:B------:R-:W-:Y:S02]  /*6db0*/  UIADD3 UR6, UP0, UPT, UR54, 0x680, URZ ;  /* 0x0000068036067890 */ /* 0x000fe4000ff1e0ff */
[----:B------:R-:W-:Y:S02]  /*6dc0*/  ULEA UR4, UR56, UR48, 0xc ;  /* 0x0000003038047291 */ /* 0x000fe4000f8e60ff */
[----:B------:R-:W-:Y:S02]  /*6dd0*/  UIADD3.X UR7, UPT, UPT, URZ, UR55, URZ, UP0, !UPT ;  /* 0x00000037ff077290 */ /* 0x000fe400087fe4ff */
[----:B------:R-:W-:Y:S01]  /*6de0*/  UIADD3 UR40, UPT, UPT, UR4, 0x400, URZ ;  /* 0x0000040004287890 */ /* 0x000fe2000fffe0ff */
[----:B------:R-:W-:Y:S08]  /*6df0*/  UMOV UR43, UR36 ;  /* 0x00000024002b7c82 */ /* 0x000ff00008000000 */
[----:B------:R2:W-:Y:S02]  /*6e00*/  UTMASTG.3D [UR40], [UR6] ;  /* 0x00000028060073b5 */ /* 0x0005e40008010000 */
[----:B--2---:R0:W-:Y:S02]  /*6e10*/  UTMACMDFLUSH ;  /* 0x00000000000079b7 */ /* 0x0041e40000000000 */
.L_x_118:
[----:B------:R-:W-:Y:S05]  /*6e20*/  BSYNC.RECONVERGENT B0 ;  /* 0x0000000000007941 */ /* 0x000fea0003800200 */
.L_x_117:
[----:B------:R-:W-:Y:S01]  /*6e30*/  UIADD3 UR40, UPT, UPT, UR56, 0x1, URZ ;  /* 0x0000000138287890 */ /* 0x000fe2000fffe0ff */
[----:B------:R-:W-:Y:S03]  /*6e40*/  BSSY.RECONVERGENT B0, `(.L_x_119) ;  /* 0x0000005000007945 */ /* 0x000fe60003800200 */
[----:B------:R-:W-:Y:S04]  /*6e50*/  UISETP.NE.AND UP0, UPT, UR40, 0x3, UPT ;  /* 0x000000032800788c */ /* 0x000fe8000bf05270 */
[----:B------:R-:W-:Y:S01]  /*6e60*/  USEL UR43, UR40, URZ, UP0 ;  /* 0x000000ff282b7287 */ /* 0x000fe20008000000 */
[----:B------:R-:W-:Y:S11]  /*6e70*/  @P0 BRA `(.L_x_120) ;  /* 0x0000000000040947 */ /* 0x000ff60003800000 */
[----:B------:R-:W-:Y:S04]  /*6e80*/  DEPBAR.LE SB0, 0x1 ;  /* 0x000080400000791a */ /* 0x000fe80000000000 */
.L_x_120:
[----:B------:R-:W-:Y:S05]  /*6e90*/  BSYNC.RECONVERGENT B0 ;  /* 0x0000000000007941 */ /* 0x000fea0003800200 */
.L_x_119:
[----:B------:R-:W-:Y:S01]  /*6ea0*/  BAR.SYNC.DEFER_BLOCKING 0x1, 0x80 ;  /* 0x0042000000007b1d */ /* 0x000fe20000010000 */
[----:B------:R-:W-:Y:S01]  /*6eb0*/  ISETP.NE.AND P1, PT, R74, RZ, PT ;  /* 0x000000ff4a00720c */ /* 0x000fe20003f25270 */
[----:B------:R-:W-:Y:S01]  /*6ec0*/  UISETP.NE.AND UP0, UPT, UR50, URZ, UPT ;  /* 0x000000ff3200728c */ /* 0x000fe2000bf05270 */
[----:B------:R-:W-:Y:S11]  /*6ed0*/  LEA R2, R46, UR48, 0x3 ;  /* 0x000000302e027c11 */ /* 0x000ff6000f8e18ff */
[----:B------:R-:W-:Y:S01]  /*6ee0*/  @P1 SHF.L.U32 R3, R45, 0x1f, RZ ;  /* 0x0000001f2d031819 */ /* 0x000fe200000006ff */
[----:B------:R-:W-:Y:S06]  /*6ef0*/  BRA.U !UP0, `(.L_x_121) ;  /* 0x0000000108247547 */ /* 0x000fec000b800000 */
[----:B------:R-:W-:Y:S01]  /*6f00*/  IMAD.U32 R4, RZ, RZ, UR49 ;  /* 0x00000031ff047e24 */ /* 0x000fe2000f8e00ff */
[----:B-1----:R-:W-:Y:S01]  /*6f10*/  MOV R0, UR37 ;  /* 0x0000002500007c02 */ /* 0x002fe20008000f00 */
[----:B------:R-:W-:Y:S03]  /*6f20*/  UIADD3 UR49, UPT, UPT, UR49, 0x1, URZ ;  /* 0x0000000131317890 */ /* 0x000fe6000fffe0ff */
[----:B------:R-:W-:Y:S01]  /*6f30*/  @P1 LEA R4, R4, UR48, 0x3 ;  /* 0x0000003004041c11 */ /* 0x000fe2000f8e18ff */
[----:B------:R-:W-:Y:S04]  /*6f40*/  UISETP.NE.AND UP0, UPT, UR49, 0x3, UPT ;  /* 0x000000033100788c */ /* 0x000fe8000bf05270 */
[----:B------:R-:W-:Y:S01]  /*6f50*/  @P1 VIADD R4, R4, 0x1b8 ;  /* 0x000001b804041836 */ /* 0x000fe20000000000 */
[----:B------:R-:W-:Y:S04]  /*6f60*/  USEL UR49, UR49, URZ, UP0 ;  /* 0x000000ff31317287 */ /* 0x000fe80008000000 */
[----:B------:R-:W-:Y:S04]  /*6f70*/  @P1 PRMT R0, R0, 0x654, R4 ;  /* 0x0000065400001816 */ /* 0x000fe80000000004 */
[----:B------:R2:W-:Y:S04]  /*6f80*/  @P1 SYNCS.ARRIVE.TRANS64.RED.A1T0 RZ, [R0+URZ], RZ ;  /* 0x000000ff00ff19a7 */ /* 0x0005e800081004ff */
.L_x_121:
[----:B------:R-:W3:Y:S01]  /*6f90*/  @P1 SYNCS.PHASECHK.TRANS64.TRYWAIT P0, [R2+URZ+0x1a0], R3 ;  /* 0x0001a003020015a7 */ /* 0x000ee200080011ff */
[----:B------:R-:W-:Y:S01]  /*6fa0*/  BSSY B1, `(.L_x_122) ;  /* 0x0000013000017945 */ /* 0x000fe20003800000 */
[----:B---3--:R-:W-:Y:S03]  /*6fb0*/  @P1 SEL R47, RZ, 0x1, !P0 ;  /* 0x00000001ff2f1807 */ /* 0x008fe60004000000 */
[----:B------:R-:W-:Y:S05]  /*6fc0*/  @!P1 BRA `(.L_x_123) ;  /* 0x0000000000409947 */ /* 0x000fea0003800000 */
[----:B------:R-:W-:Y:S01]  /*6fd0*/  ISETP.NE.AND P1, PT, R76, RZ, PT ;  /* 0x000000ff4c00720c */ /* 0x000fe20003f25270 */
[----:B------:R-:W-:Y:S01]  /*6fe0*/  BSSY B0, `(.L_x_124) ;  /* 0x0000009000007945 */ /* 0x000fe20003800000 */
[----:B------:R-:W-:Y:S11]  /*6ff0*/  ISETP.NE.AND P0, PT, R47, RZ, PT ;  /* 0x000000ff2f00720c */ /* 0x000ff60003f05270 */
[----:B------:R-:W-:Y:S05]  /*7000*/  @P1 IMAD R3, R46, 0x800, R64 ;  /* 0x000008002e031824 */ /* 0x000fea00078e0240 */
[----:B------:R-:W-:Y:S05]  /*7010*/  @P1 LEA R3, R3, UR48, 0x1 ;  /* 0x0000003003031c11 */ /* 0x000fea000f8e08ff */
[----:B-12---:R-:W-:Y:S01]  /*7020*/  @P1 IMAD.IADD R0, R75, 0x1, R3 ;  /* 0x000000014b001824 */ /* 0x006fe200078e0203 */
[----:B------:R-:W-:Y:S06]  /*7030*/  @P0 BRA `(.L_x_125) ;  /* 0x00000000000c0947 */ /* 0x000fec0003800000 */
[----:B------:R-:W-:Y:S04]  /*7040*/  SHF.L.U32 R45, R45, 0x1f, RZ ;  /* 0x0000001f2d2d7819 */ /* 0x000fe800000006ff */
[----:B------:R-:W1:Y:S02]  /*7050*/  SYNCS.PHASECHK.TRANS64.TRYWAIT P0, [R2+URZ+0x1a0], R45 ;  /* 0x0001a02d020075a7 */ /* 0x000e6400080011ff */
[----:B-1----:R-:W-:Y:S05]  /*7060*/  @!P0 BRA `(.L_x_126) ;  /* 0x0000001c004c8947 */ /* 0x002fea0003800000 */
.L_x_125:
[----:B------:R-:W-:Y:S05]  /*7070*/  BSYNC B0 ;  /* 0x0000000000007941 */ /* 0x000fea0003800000 */
.L_x_124:
[----:B------:R-:W-:Y:S11]  /*7080*/  ISETP.NE.AND P0, PT, R76, RZ, PT ;  /* 0x000000ff4c00720c */ /* 0x000ff60003f05270 */
[----:B------:R-:W-:Y:S02]  /*7090*/  @!UPT UIADD3 URZ, UPT, UPT, URZ, URZ, URZ ;  /* 0x000000fffffff290 */ /* 0x000fe4000fffe0ff */
[----:B------:R-:W-:Y:S05]  /*70a0*/  @P0 WARPSYNC.ALL ;  /* 0x0000000000000948 */ /* 0x000fea0003800000 */
[----:B------:R3:W4:Y:S04]  /*70b0*/  @P0 LDSM.16.M88.4 R40, [R3+0x400] ;  /* 0x000400000328083b */ /* 0x0007280000000200 */
[----:B------:R3:W2:Y:S02]  /*70c0*/  @P0 LDSM.16.M88.4 R48, [R0+0x400] ;  /* 0x000400000030083b */ /* 0x0006a40000000200 */
.L_x_123:
[----:B------:R-:W-:Y:S05]  /*70d0*/  BSYNC B1 ;  /* 0x0000000000017941 */ /* 0x000fea0003800000 */
.L_x_122:
[----:B-123--:R-:W-:Y:S05]  /*70e0*/  VIADD R0, R34, 0x20 ;  /* 0x0000002022007836 */ /* 0x00efea0000000000 */
[----:B------:R-:W-:Y:S04]  /*70f0*/  SHF.R.U32.HI R0, RZ, 0x15, R0 ;  /* 0x00000015ff007819 */ /* 0x000fe80000011600 */
[----:B------:R-:W-:Y:S11]  /*7100*/  LOP3.LUT P0, RZ, R0, 0x3, R65, 0x48, !PT ;  /* 0x0000000300ff7812 */ /* 0x000ff60007804841 */
[----:B------:R-:W-:Y:S02]  /*7110*/  @!UPT UIADD3 URZ, UPT, UPT, URZ, URZ, URZ ;  /* 0x000000fffffff290 */ /* 0x000fe4000fffe0ff */
[----:B------:R-:W-:Y:S05]  /*7120*/  @!P0 BRA `(.L_x_127) ;  /* 0x0000000000408947 */ /* 0x000fea0003800000 */
[----:B------:R-:W1:Y:S01]  /*7130*/  LDCU.64 UR8, c[0x4][0x70] ;  /* 0x01000e00ff0877ac */ /* 0x000e620008000a00 */
[----:B------:R-:W-:Y:S01]  /*7140*/  MOV R3, 0x0 ;  /* 0x0000000000037802 */ /* 0x000fe20000000f00 */
[----:B------:R-:W-:Y:S02]  /*7150*/  HFMA2 R12, -RZ, RZ, 0, 5.9604644775390625e-08 ;  /* 0x00000001ff0c7431 */ /* 0x000fe400000001ff */
[----:B------:R-:W-:Y:S02]  /*7160*/  IMAD.MOV.U32 R8, RZ, RZ, 0x192 ;  /* 0x00000192ff087424 */ /* 0x000fe400078e00ff */
[----:B------:R-:W-:Y:S01]  /*7170*/  IMAD.MOV.U32 R13, RZ, RZ, RZ ;  /* 0x000000ffff0d7224 */ /* 0x000fe200078e00ff */
[----:B------:R-:W2:Y:S01]  /*7180*/  LDCU.64 UR6, c[0x4][0x78] ;  /* 0x01000f00ff0677ac */ /* 0x000ea20008000a00 */
[----:B------:R-:W3:Y:S01]  /*7190*/  LDC.64 R2, c[0x4][R3] ;  /* 0x0100000003027b82 */ /* 0x000ee20000000a00 */
[----:B------:R-:W5:Y:S01]  /*71a0*/  LDCU.64 UR4, c[0x4][0x10] ;  /* 0x01000200ff0477ac */ /* 0x000f620008000a00 */
[----:B-1----:R-:W-:Y:S01]  /*71b0*/  MOV R5, UR9 ;  /* 0x0000000900057c02 */ /* 0x002fe20008000f00 */
[----:B------:R-:W-:Y:S01]  /*71c0*/  IMAD.U32 R4, RZ, RZ, UR8 ;  /* 0x00000008ff047e24 */ /* 0x000fe2000f8e00ff */
[----:B--2---:R-:W-:Y:S01]  /*71d0*/  MOV R7, UR7 ;  /* 0x0000000700077c02 */ /* 0x004fe20008000f00 */
[----:B------:R-:W-:Y:S01]  /*71e0*/  IMAD.U32 R6, RZ, RZ, UR6 ;  /* 0x00000006ff067e24 */ /* 0x000fe2000f8e00ff */
[----:B-----5:R-:W-:Y:S01]  /*71f0*/  MOV R11, UR5 ;  /* 0x00000005000b7c02 */ /* 0x020fe20008000f00 */
[----:B------:R-:W-:Y:S02]  /*7200*/  IMAD.U32 R10, RZ, RZ, UR4 ;  /* 0x00000004ff0a7e24 */ /* 0x000fe4000f8e00ff */
[----:B------:R-:W-:Y:S07]  /*7210*/  LEPC R20, `(.L_x_127) ;  /* 0x000000001014794e */ /* 0x000fee0000000000 */
[----:B---34-:R-:W-:Y:S05]  /*7220*/  CALL.ABS.NOINC R2 ;  /* 0x0000000002007343 */ /* 0x018fea0003c00000 */
.L_x_127:
[----:B------:R-:W-:Y:S01]  /*7230*/  ISETP.NE.AND P0, PT, R70, RZ, PT ;  /* 0x000000ff4600720c */ /* 0x000fe20003f05270 */
[----:B------:R-:W-:Y:S05]  /*7240*/  WARPSYNC.ALL ;  /* 0x0000000000007948 */ /* 0x000fea0003800000 */
[----:B------:R-:W-:Y:S01]  /*7250*/  R2UR UR4, R34 ;  /* 0x00000000220472ca */ /* 0x000fe200000e0000 */
[----:B------:R-:W-:Y:S01]  /*7260*/  BSSY.RECONVERGENT B0, `(.L_x_128) ;  /* 0x0000056000007945 */ /* 0x000fe20003800200 */
[C---:B----4-:R-:W-:Y:S02]  /*7270*/  SHF.L.U32 R20, R40.reuse, 0x10, RZ ;  /* 0x0000001028147819 */ /* 0x050fe400000006ff */
[----:B------:R-:W-:Y:S02]  /*7280*/  LOP3.LUT R21, R40, 0xffff0000, RZ, 0xc0, !PT ;  /* 0xffff000028157812 */ /* 0x000fe400078ec0ff */
[C---:B------:R-:W-:Y:S02]  /*7290*/  SHF.L.U32 R34, R41.reuse, 0x10, RZ ;  /* 0x0000001029227819 */ /* 0x040fe400000006ff */
[----:B------:R-:W-:Y:S02]  /*72a0*/  R2UR UR5, R44 ;  /* 0x000000002c0572ca */ /* 0x000fe400000e0000 */
[----:B------:R-:W-:Y:S02]  /*72b0*/  LOP3.LUT R36, R41, 0xffff0000, RZ, 0xc0, !PT ;  /* 0xffff000029247812 */ /* 0x000fe400078ec0ff */
[C---:B------:R-:W-:Y:S01]  /*72c0*/  SHF.L.U32 R37, R42.reuse, 0x10, RZ ;  /* 0x000000102a257819 */ /* 0x040fe200000006ff */
[----:B------:R-:W1:Y:S01]  /*72d0*/  LDTM.16dp256bit.x4 R4, tmem[UR4+0x20] ;  /* 0x00002004000479ee */ /* 0x000e620008120000 */
[----:B------:R-:W-:Y:S01]  /*72e0*/  LOP3.LUT R38, R42, 0xffff0000, RZ, 0xc0, !PT ;  /* 0xffff00002a267812 */ /* 0x000fe200078ec0ff */
[----:B------:R-:W-:Y:S01]  /*72f0*/  NOP ;  /* 0x0000000000007918 */ /* 0x000fe20000000000 */
[C---:B------:R-:W-:Y:S02]  /*7300*/  SHF.L.U32 R39, R43.reuse, 0x10, RZ ;  /* 0x000000102b277819 */ /* 0x040fe400000006ff */
[----:B------:R-:W-:Y:S02]  /*7310*/  LOP3.LUT R40, R43, 0xffff0000, RZ, 0xc0, !PT ;  /* 0xffff00002b287812 */ /* 0x000fe400078ec0ff */
[C---:B------:R-:W-:Y:S01]  /*7320*/  SHF.L.U32 R41, R48.reuse, 0x10, RZ ;  /* 0x0000001030297819 */ /* 0x040fe200000006ff */
[----:B------:R-:W-:Y:S01]  /*7330*/  UIADD3 UR5, UPT, UPT, UR5, 0x220, URZ ;  /* 0x0000022005057890 */ /* 0x000fe2000fffe0ff */
[----:B------:R-:W-:Y:S02]  /*7340*/  LOP3.LUT R42, R48, 0xffff0000, RZ, 0xc0, !PT ;  /* 0xffff0000302a7812 */ /* 0x000fe400078ec0ff */
[C---:B------:R-:W-:Y:S01]  /*7350*/  SHF.L.U32 R43, R49.reuse, 0x10, RZ ;  /* 0x00000010312b7819 */ /* 0x040fe200000006ff */
[----:B------:R-:W-:Y:S01]  /*7360*/  UPRMT UR5, UR37, 0x654, UR5 ;  /* 0x0000065425057896 */ /* 0x000fe20008000005 */
[----:B------:R-:W-:Y:S02]  /*7370*/  LOP3.LUT R44, R49, 0xffff0000, RZ, 0xc0, !PT ;  /* 0xffff0000312c7812 */ /* 0x000fe400078ec0ff */
[C---:B------:R-:W-:Y:S02]  /*7380*/  SHF.L.U32 R45, R50.reuse, 0x10, RZ ;  /* 0x00000010322d7819 */ /* 0x040fe400000006ff */
[----:B------:R-:W-:Y:S02]  /*7390*/  LOP3.LUT R46, R50, 0xffff0000, RZ, 0xc0, !PT ;  /* 0xffff0000322e7812 */ /* 0x000fe400078ec0ff */
[C---:B------:R-:W-:Y:S02]  /*73a0*/  SHF.L.U32 R47, R51.reuse, 0x10, RZ ;  /* 0x00000010332f7819 */ /* 0x040fe400000006ff */
[----:B-1----:R-:W-:Y:S01]  /*73b0*/  SYNCS.ARRIVE.TRANS64.RED.A1T0 RZ, [UR5], RZ ;  /* 0x000000ffffff79a7 */ /* 0x002fe20008100405 */
[----:B------:R-:W-:Y:S01]  /*73c0*/  LOP3.LUT R48, R51, 0xffff0000, RZ, 0xc0, !PT ;  /* 0xffff000033307812 */ /* 0x000fe200078ec0ff */
[C---:B------:R-:W-:Y:S01]  /*73d0*/  FMUL R4, R33.reuse, R4 ;  /* 0x0000000421047220 */ /* 0x040fe20000400000 */
[C---:B------:R-:W-:Y:S01]  /*73e0*/  FMUL R5, R33.reuse, R5 ;  /* 0x0000000521057220 */ /* 0x040fe20000400000 */
[C---:B------:R-:W-:Y:S01]  /*73f0*/  FMUL R6, R33.reuse, R6 ;  /* 0x0000000621067220 */ /* 0x040fe20000400000 */
[----:B------:R-:W-:Y:S01]  /*7400*/  FMUL R7, R33, R7 ;  /* 0x0000000721077220 */ /* 0x000fe20000400000 */
[C---:B------:R-:W-:Y:S01]  /*7410*/  FFMA R4, R35.reuse, R20, R4 ;  /* 0x0000001423047223 */ /* 0x040fe20000000004 */
[C---:B------:R-:W-:Y:S01]  /*7420*/  FFMA R5, R35.reuse, R21, R5 ;  /* 0x0000001523057223 */ /* 0x040fe20000000005 */
[C---:B------:R-:W-:Y:S01]  /*7430*/  FFMA R6, R35.reuse, R34, R6 ;  /* 0x0000002223067223 */ /* 0x040fe20000000006 */
[----:B------:R-:W-:Y:S01]  /*7440*/  FFMA R7, R35, R36, R7 ;  /* 0x0000002423077223 */ /* 0x000fe20000000007 */
[C---:B------:R-:W-:Y:S01]  /*7450*/  FMUL R8, R33.reuse, R8 ;  /* 0x0000000821087220 */ /* 0x040fe20000400000 */
[----:B------:R-:W-:Y:S01]  /*7460*/  FMUL R9, R33, R9 ;  /* 0x0000000921097220 */ /* 0x000fe20000400000 */
[----:B------:R-:W-:Y:S01]  /*7470*/  F2FP.BF16.F32.PACK_AB R4, R5, R4 ;  /* 0x000000040504723e */ /* 0x000fe200000010ff */
[----:B------:R-:W-:Y:S01]  /*7480*/  FMUL R10, R33, R10 ;  /* 0x0000000a210a7220 */ /* 0x000fe20000400000 */
[----:B------:R-:W-:Y:S01]  /*7490*/  F2FP.BF16.F32.PACK_AB R5, R7, R6 ;  /* 0x000000060705723e */ /* 0x000fe200000010ff */
[C---:B------:R-:W-:Y:S01]  /*74a0*/  FFMA R8, R35.reuse, R37, R8 ;  /* 0x0000002523087223 */ /* 0x040fe20000000008 */
[----:B------:R-:W-:Y:S01]  /*74b0*/  FFMA R9, R35, R38, R9 ;  /* 0x0000002623097223 */ /* 0x000fe20000000009 */
[C---:B------:R-:W-:Y:S01]  /*74c0*/  FMUL R11, R33.reuse, R11 ;  /* 0x0000000b210b7220 */ /* 0x040fe20000400000 */
[C---:B------:R-:W-:Y:S01]  /*74d0*/  FMUL R0, R33.reuse, R12 ;  /* 0x0000000c21007220 */ /* 0x040fe20000400000 */
[----:B------:R-:W-:Y:S01]  /*74e0*/  FMUL R2, R33, R13 ;  /* 0x0000000d21027220 */ /* 0x000fe20000400000 */
[----:B------:R-:W-:Y:S01]  /*74f0*/  FFMA R10, R35, R39, R10 ;  /* 0x00000027230a7223 */ /* 0x000fe2000000000a */
[----:B------:R-:W-:Y:S01]  /*7500*/  FMUL R3, R33, R14 ;  /* 0x0000000e21037220 */ /* 0x000fe20000400000 */
[----:B------:R-:W-:Y:S01]  /*7510*/  F2FP.BF16.F32.PACK_AB R6, R9, R8 ;  /* 0x000000080906723e */ /* 0x000fe200000010ff */
[----:B------:R-:W-:Y:S01]  /*7520*/  FFMA R11, R35, R40, R11 ;  /* 0x00000028230b7223 */ /* 0x000fe2000000000b */
[C---:B------:R-:W-:Y:S01]  /*7530*/  FMUL R15, R33.reuse, R15 ;  /* 0x0000000f210f7220 */ /* 0x040fe20000400000 */
[----:B------:R-:W-:Y:S01]  /*7540*/  FMUL R12, R33, R16 ;  /* 0x00000010210c7220 */ /* 0x000fe20000400000 */
[----:B------:R-:W-:Y:S01]  /*7550*/  FFMA R0, R35, R41, R0 ;  /* 0x0000002923007223 */ /* 0x000fe20000000000 */
[----:B------:R-:W-:Y:S01]  /*7560*/  MOV R8, UR43 ;  /* 0x0000002b00087c02 */ /* 0x000fe20008000f00 */
[----:B------:R-:W-:Y:S01]  /*7570*/  FMUL R13, R33, R17 ;  /* 0x00000011210d7220 */ /* 0x000fe20000400000 */
[----:B------:R-:W-:Y:S01]  /*7580*/  FFMA R2, R35, R42, R2 ;  /* 0x0000002a23027223 */ /* 0x000fe20000000002 */
[----:B------:R-:W-:Y:S01]  /*7590*/  FMUL R14, R33, R18 ;  /* 0x00000012210e7220 */ /* 0x000fe20000400000 */
[C---:B------:R-:W-:Y:S01]  /*75a0*/  FFMA R3, R35.reuse, R43, R3 ;  /* 0x0000002b23037223 */ /* 0x040fe20000000003 */
[----:B------:R-:W-:Y:S01]  /*75b0*/  FFMA R15, R35, R44, R15 ;  /* 0x0000002c230f7223 */ /* 0x000fe2000000000f */
[----:B------:R-:W-:Y:S01]  /*75c0*/  FMUL R19, R33, R19 ;  /* 0x0000001321137220 */ /* 0x000fe20000400000 */
[C---:B------:R-:W-:Y:S01]  /*75d0*/  FFMA R12, R35.reuse, R45, R12 ;  /* 0x0000002d230c7223 */ /* 0x040fe2000000000c */
[----:B------:R-:W-:Y:S01]  /*75e0*/  LEA R8, R8, R64, 0xb ;  /* 0x0000004008087211 */ /* 0x000fe200078e58ff */
        /* <DEDUP_REMOVED lines=22> */
[----:B------:R-:W-:Y:S02]  /*7750*/  UIADD3 UR5, UPT, UPT, UR41, 0x20, URZ ;  /* 0x0000002029057890 */ /* 0x000fe4000fffe0ff */
[----:B------:R-:W-:Y:S02]  /*7760*/  UIADD3 UR4, UPT, UPT, UR10, 0x400, URZ ;  /* 0x000004000a047890 */ /* 0x000fe4000fffe0ff */
[----:B------:R-:W-:Y:S01]  /*7770*/  UIADD3.X UR9, UPT, UPT, URZ, UR55, URZ, UP0, !UPT ;  /* 0x00000037ff097290 */ /* 0x000fe200087fe4ff */
[----:B------:R-:W-:Y:S01]  /*7780*/  UMOV UR6, UR42 ;  /* 0x0000002a00067c82 */ /* 0x000fe20008000000 */
[----:B------:R-:W-:Y:S07]  /*7790*/  UMOV UR7, UR36 ;  /* 0x0000002400077c82 */ /* 0x000fee0008000000 */
[----:B------:R2:W-:Y:S02]  /*77a0*/  UTMASTG.3D [UR4], [UR8] ;  /* 0x00000004080073b5 */ /* 0x0005e40008010000 */
[----:B--2---:R0:W-:Y:S02]  /*77b0*/  UTMACMDFLUSH ;  /* 0x00000000000079b7 */ /* 0x0041e40000000000 */
.L_x_129:
[----:B------:R-:W-:Y:S05]  /*77c0*/  BSYNC.RECONVERGENT B0 ;  /* 0x0000000000007941 */ /* 0x000fea0003800200 */
.L_x_128:
[----:B------:R-:W-:Y:S01]  /*77d0*/  UIADD3 UR43, UPT, UPT, UR43, 0x1, URZ ;  /* 0x000000012b2b7890 */ /* 0x000fe2000fffe0ff */
[----:B------:R-:W-:Y:S03]  /*77e0*/  BSSY.RECONVERGENT B0, `(.L_x_130) ;  /* 0x0000008000007945 */ /* 0x000fe60003800200 */
[----:B------:R-:W-:Y:S04]  /*77f0*/  UISETP.NE.AND UP0, UPT, UR43, 0x3, UPT ;  /* 0x000000032b00788c */ /* 0x000fe8000bf05270 */
[----:B------:R-:W-:Y:S02]  /*7800*/  UISETP.EQ.XOR UP1, UPT, UR40, 0x3, !UP0 ;  /* 0x000000032800788c */ /* 0x000fe4000c722a70 */
[----:B------:R-:W-:Y:S02]  /*7810*/  USEL UR56, UR43, URZ, UP0 ;  /* 0x000000ff2b387287 */ /* 0x000fe40008000000 */
[----:B------:R-:W-:Y:S04]  /*7820*/  USEL UR4, URZ, 0x1, !UP1 ;  /* 0x00000001ff047887 */ /* 0x000fe8000c800000 */
[----:B------:R-:W-:Y:S01]  /*7830*/  ULOP3.LUT UR51, UR51, UR4, URZ, 0x3c, !UPT ;  /* 0x0000000433337292 */ /* 0x000fe2000f8e3cff */
[----:B------:R-:W-:Y:S11]  /*7840*/  @P0 BRA `(.L_x_131) ;  /* 0x0000000000040947 */ /* 0x000ff60003800000 */
[----:B------:R-:W-:Y:S04]  /*7850*/  DEPBAR.LE SB0, 0x1 ;  /* 0x000080400000791a */ /* 0x000fe80000000000 */
.L_x_131:
[----:B------:R-:W-:Y:S05]  /*7860*/  BSYNC.RECONVERGENT B0 ;  /* 0x0000000000007941 */ /* 0x000fea0003800200 */
.L_x_130:
[----:B------:R-:W-:Y:S01]  /*7870*/  BAR.SYNC.DEFER_BLOCKING 0x1, 0x80 ;  /* 0x0042000000007b1d */ /* 0x000fe20000010000 */
[----:B------:R-:W-:Y:S01]  /*7880*/  UISETP.NE.AND UP0, UPT, UR50, -0x2, UPT ;  /* 0xfffffffe3200788c */ /* 0x000fe2000bf05270 */
[----:B------:R-:W-:Y:S08]  /*7890*/  IADD3 R31, PT, PT, R31, 0x1, RZ ;  /* 0x000000011f1f7810 */ /* 0x000ff00007ffe0ff */
[----:B------:R-:W-:Y:S05]  /*78a0*/  BRA.U !UP0, `(.L_x_132) ;  /* 0x0000000108287547 */ /* 0x000fea000b800000 */
[----:B------:R-:W-:Y:S01]  /*78b0*/  ISETP.NE.AND P0, PT, R74, RZ, PT ;  /* 0x000000ff4a00720c */ /* 0x000fe20003f05270 */
[----:B------:R-:W-:Y:S01]  /*78c0*/  IMAD.U32 R2, RZ, RZ, UR49 ;  /* 0x00000031ff027e24 */ /* 0x000fe2000f8e00ff */
[----:B------:R-:W-:Y:S01]  /*78d0*/  UIADD3 UR49, UPT, UPT, UR49, 0x1, URZ ;  /* 0x0000000131317890 */ /* 0x000fe2000fffe0ff */
[----:B------:R-:W-:Y:S03]  /*78e0*/  IMAD.U32 R0, RZ, RZ, UR37 ;  /* 0x00000025ff007e24 */ /* 0x000fe6000f8e00ff */
[----:B------:R-:W-:Y:S04]  /*78f0*/  UISETP.NE.AND UP0, UPT, UR49, 0x3, UPT ;  /* 0x000000033100788c */ /* 0x000fe8000bf05270 */
[----:B------:R-:W-:Y:S03]  /*7900*/  USEL UR49, UR49, URZ, UP0 ;  /* 0x000000ff31317287 */ /* 0x000fe60008000000 */
[----:B------:R-:W-:Y:S05]  /*7910*/  @P0 LEA R2, R2, UR48, 0x3 ;  /* 0x0000003002020c11 */ /* 0x000fea000f8e18ff */
[----:B------:R-:W-:Y:S05]  /*7920*/  @P0 VIADD R2, R2, 0x1b8 ;  /* 0x000001b802020836 */ /* 0x000fea0000000000 */
[----:B------:R-:W-:Y:S04]  /*7930*/  @P0 PRMT R0, R0, 0x654, R2 ;  /* 0x0000065400000816 */ /* 0x000fe80000000002 */
[----:B------:R2:W-:Y:S03]  /*7940*/  @P0 SYNCS.ARRIVE.TRANS64.RED.A1T0 RZ, [R0+URZ], RZ ;  /* 0x000000ff00ff09a7 */ /* 0x0005e600081004ff */
.L_x_132:
[----:B------:R-:W-:Y:S01]  /*7950*/  ISETP.NE.AND P2, PT, R71, RZ, PT ;  /* 0x000000ff4700720c */ /* 0x000fe20003f45270 */
[----:B------:R-:W-:Y:S01]  /*7960*/  UIADD3 UR50, UPT, UPT, UR50, 0x2, URZ ;  /* 0x0000000232327890 */ /* 0x000fe2000fffe0ff */
[----:B------:R-:W-:Y:S01]  /*7970*/  ISETP.NE.AND P0, PT, R73, 0x2, PT ;  /* 0x000000024900780c */ /* 0x000fe20003f05270 */
[----:B------:R-:W-:Y:S01]  /*7980*/  IMAD.IADD R20, R29, 0x1, R58 ;  /* 0x000000011d147824 */ /* 0x000fe200078e023a */
[----:B------:R-:W-:Y:S01]  /*7990*/  ISETP.NE.AND P1, PT, R31, 0x4, PT ;  /* 0x000000041f00780c */ /* 0x000fe20003f25270 */
[----:B------:R-:W-:Y:S01]  /*79a0*/  IMAD.IADD R21, R30, 0x1, R59 ;  /* 0x000000011e157824 */ /* 0x000fe200078e023b */
[----:B------:R-:W-:Y:S02]  /*79b0*/  SEL R2, RZ, 0x1, P0 ;  /* 0x00000001ff027807 */ /* 0x000fe40000000000 */
[----:B--2---:R-:W-:Y:S02]  /*79c0*/  SEL R0, RZ, 0x1, P1 ;  /* 0x00000001ff007807 */ /* 0x004fe40000800000 */
[----:B------:R-:W-:Y:S02]  /*79d0*/  LOP3.LUT R67, R67, R2, RZ, 0x3c, !PT ;  /* 0x0000000243437212 */ /* 0x000fe400078e3cff */
[----:B------:R-:W-:Y:S02]  /*79e0*/  LOP3.LUT R68, R68, R0, RZ, 0x3c, !PT ;  /* 0x0000000044447212 */ /* 0x000fe400078e3cff */
[----:B------:R-:W-:Y:S02]  /*79f0*/  @P2 R2UR UR36, R66 ;  /* 0x00000000422422ca */ /* 0x000fe400000e0000 */
[----:B------:R-:W-:Y:S02]  /*7a00*/  SEL R73, R73, RZ, P0 ;  /* 0x000000ff49497207 */ /* 0x000fe40000000000 */
[----:B------:R-:W-:Y:S01]  /*7a10*/  SEL R31, R31, RZ, P1 ;  /* 0x000000ff1f1f7207 */ /* 0x000fe20000800000 */
[----:B------:R-:W-:Y:S10]  /*7a20*/  @P2 BRA `(.L_x_133) ;  /* 0xffffffdc00e02947 */ /* 0x000ff4000383ffff */
[----:B------:R-:W-:-:S09]  /*7a30*/  UISETP.NE.AND UP0, UPT, UR53, URZ, UPT ;  /* 0x000000ff3500728c */ /* 0x000fd2000bf05270 */
[----:B------:R-:W-:Y:S05]  /*7a40*/  BRA.U !UP0, `(.L_x_134) ;  /* 0x0000000108487547 */ /* 0x000fea000b800000 */
[----:B------:R-:W2:Y:S02]  /*7a50*/  LDCU.64 UR4, c[0x0][0x890] ;  /* 0x00011200ff0477ac */ /* 0x000ea40008000a00 */
[----:B--2---:R-:W-:-:S04]  /*7a60*/  UISETP.NE.U32.AND UP0, UPT, UR4, URZ, UPT ;  /* 0x000000ff0400728c */ /* 0x004fc8000bf05070 */
[----:B------:R-:W-:-:S09]  /*7a70*/  UISETP.NE.AND.EX UP0, UPT, UR5, URZ, UPT, UP0 ;  /* 0x000000ff0500728c */ /* 0x000fd2000bf05300 */
[----:B------:R-:W-:Y:S05]  /*7a80*/  BRA.U UP0, `(.L_x_135) ;  /* 0x00000001000c7547 */ /* 0x000fea000b800000 */
[----:B------:R-:W-:-:S13]  /*7a90*/  FSETP.NEU.AND P0, PT, R35, RZ, PT ;  /* 0x000000ff2300720b */ /* 0x000fda0003f0d000 */
[----:B------:R-:W-:Y:S05]  /*7aa0*/  @!P0 EXIT ;  /* 0x000000000000894d */ /* 0x000fea0003800000 */
[----:B------:R-:W-:Y:S05]  /*7ab0*/  BRA `(.L_x_134) ;  /* 0x00000000002c7947 */ /* 0x000fea0003800000 */
.L_x_135:
[----:B------:R-:W-:Y:S01]  /*7ac0*/  ISETP.NE.AND P0, PT, R72, RZ, PT ;  /* 0x000000ff4800720c */ /* 0x000fe20003f05270 */
[----:B------:R-:W-:-:S12]  /*7ad0*/  BSSY.RECONVERGENT B0, `(.L_x_134) ;  /* 0x0000009000007945 */ /* 0x000fd80003800200 */
[----:B------:R-:W-:Y:S05]  /*7ae0*/  @P0 BRA `(.L_x_136) ;  /* 0x0000000000140947 */ /* 0x000fea0003800000 */
[----:B------:R-:W2:Y:S02]  /*7af0*/  LDCU.64 UR4, c[0x0][0x888] ;  /* 0x00011100ff0477ac */ /* 0x000ea40008000a00 */
[----:B--2---:R-:W-:-:S04]  /*7b00*/  ISETP.NE.U32.AND P0, PT, RZ, UR4, PT ;  /* 0x00000004ff007c0c */ /* 0x004fc8000bf05070 */
[----:B------:R-:W-:-:S13]  /*7b10*/  ISETP.NE.AND.EX P0, PT, RZ, UR5, PT, P0 ;  /* 0x00000005ff007c0c */ /* 0x000fda000bf05300 */
[----:B------:R-:W-:Y:S05]  /*7b20*/  @!P0 EXIT ;  /* 0x000000000000894d */ /* 0x000fea0003800000 */
[----:B------:R-:W-:Y:S05]  /*7b30*/  BRA `(.L_x_137) ;  /* 0x0000000000087947 */ /* 0x000fea0003800000 */
.L_x_136:
[----:B------:R-:W-:-:S13]  /*7b40*/  FSETP.NEU.AND P0, PT, R35, RZ, PT ;  /* 0x000000ff2300720b */ /* 0x000fda0003f0d000 */
[----:B------:R-:W-:Y:S05]  /*7b50*/  @!P0 EXIT ;  /* 0x000000000000894d */ /* 0x000fea0003800000 */
.L_x_137:
[----:B------:R-:W-:Y:S05]  /*7b60*/  BSYNC.RECONVERGENT B0 ;  /* 0x0000000000007941 */ /* 0x000fea0003800200 */
.L_x_134:
[----:B------:R-:W-:Y:S01]  /*7b70*/  ULEA UR4, UR49, UR48, 0x3 ;  /* 0x0000003031047291 */ /* 0x000fe2000f8e18ff */
[----:B------:R-:W-:-:S04]  /*7b80*/  DEPBAR.LE SB0, 0x0 ;  /* 0x000080000000791a */ /* 0x000fc80000000000 */
[----:B------:R-:W-:-:S04]  /*7b90*/  UIADD3 UR4, UPT, UPT, UR4, 0x1b8, URZ ;  /* 0x000001b804047890 */ /* 0x000fc8000fffe0ff */
[----:B------:R-:W-:-:S09]  /*7ba0*/  UPRMT UR4, UR37, 0x654, UR4 ;  /* 0x0000065425047896 */ /* 0x000fd20008000004 */
[----:B------:R-:W-:Y:S01]  /*7bb0*/  SYNCS.ARRIVE.TRANS64.RED.A1T0 RZ, [UR4], RZ ;  /* 0x000000ffffff79a7 */ /* 0x000fe20008100404 */
[----:B------:R-:W-:Y:S05]  /*7bc0*/  EXIT ;  /* 0x000000000000794d */ /* 0x000fea0003800000 */
.L_x_20:
[----:B--2---:R2:W1:Y:S02]  /*7bd0*/  SYNCS.PHASECHK.TRANS64.TRYWAIT P0, [R2+URZ+0x250], R3 ;  /* 0x00025003020075a7 */ /* 0x00446400080011ff */
[----:B-1----:R-:W-:Y:S05]  /*7be0*/  @!P0 NANOSLEEP.SYNCS 0x989680 ;  /* 0x009896800000895d */ /* 0x002fea0003900000 */
[----:B------:R-:W1:Y:S02]  /*7bf0*/  @!P0 SYNCS.PHASECHK.TRANS64 P0, [R2+URZ+0x250], R3 ;  /* 0x00025003020085a7 */ /* 0x000e6400080010ff */
[----:B-1----:R-:W-:Y:S05]  /*7c00*/  @!P0 BRA `(.L_x_20) ;  /* 0xfffffffc00f08947 */ /* 0x002fea000383ffff */
[----:B------:R-:W-:Y:S05]  /*7c10*/  BRA `(.L_x_138) ;  /* 0xffffff9c00247947 */ /* 0x000fea000383ffff */
.L_x_23:
[----:B-1----:R-:W-:-:S07]  /*7c20*/  MOV R2, UR33 ;  /* 0x0000002100027c02 */ /* 0x002fce0008000f00 */
.L_x_139:
[----:B-1----:R1:W2:Y:S02]  /*7c30*/  SYNCS.PHASECHK.TRANS64.TRYWAIT P0, [R2+URZ+0xd0], R4 ;  /* 0x0000d004020075a7 */ /* 0x0022a400080011ff */
[----:B--2---:R-:W-:Y:S05]  /*7c40*/  @!P0 NANOSLEEP.SYNCS 0x989680 ;  /* 0x009896800000895d */ /* 0x004fea0003900000 */
[----:B------:R-:W2:Y:S02]  /*7c50*/  @!P0 SYNCS.PHASECHK.TRANS64 P0, [R2+URZ+0xd0], R4 ;  /* 0x0000d004020085a7 */ /* 0x000ea400080010ff */
[----:B--2---:R-:W-:Y:S05]  /*7c60*/  @!P0 BRA `(.L_x_139) ;  /* 0xfffffffc00f08947 */ /* 0x004fea000383ffff */
[----:B------:R-:W-:Y:S05]  /*7c70*/  BRA `(.L_x_22) ;  /* 0xffffff9c00747947 */ /* 0x000fea000383ffff */
.L_x_29:
[----:B-1----:R-:W-:-:S07]  /*7c80*/  MOV R2, UR17 ;  /* 0x0000001100027c02 */ /* 0x002fce0008000f00 */
.L_x_140:
[----:B-1----:R1:W2:Y:S02]  /*7c90*/  SYNCS.PHASECHK.TRANS64.TRYWAIT P0, [R2+URZ+0xd0], R4 ;  /* 0x0000d004020075a7 */ /* 0x0022a400080011ff */
[----:B--2---:R-:W-:Y:S05]  /*7ca0*/  @!P0 NANOSLEEP.SYNCS 0x989680 ;  /* 0x009896800000895d */ /* 0x004fea0003900000 */
[----:B------:R-:W2:Y:S02]  /*7cb0*/  @!P0 SYNCS.PHASECHK.TRANS64 P0, [R2+URZ+0xd0], R4 ;  /* 0x0000d004020085a7 */ /* 0x000ea400080010ff */
[----:B--2---:R-:W-:Y:S05]  /*7cc0*/  @!P0 BRA `(.L_x_140) ;  /* 0xfffffffc00f08947 */ /* 0x004fea000383ffff */
[----:B------:R-:W-:Y:S05]  /*7cd0*/  BRA `(.L_x_28) ;  /* 0xffffffa000187947 */ /* 0x000fea000383ffff */
.L_x_33:
[----:B-1----:R1:W2:Y:S02]  /*7ce0*/  SYNCS.PHASECHK.TRANS64.TRYWAIT P0, [R2+URZ+0x1e0], R3 ;  /* 0x0001e003020075a7 */ /* 0x0022a400080011ff */
[----:B--2---:R-:W-:Y:S05]  /*7cf0*/  @!P0 NANOSLEEP.SYNCS 0x989680 ;  /* 0x009896800000895d */ /* 0x004fea0003900000 */
[----:B------:R-:W2:Y:S02]  /*7d00*/  @!P0 SYNCS.PHASECHK.TRANS64 P0, [R2+URZ+0x1e0], R3 ;  /* 0x0001e003020085a7 */ /* 0x000ea400080010ff */
[----:B--2---:R-:W-:Y:S05]  /*7d10*/  @!P0 BRA `(.L_x_33) ;  /* 0xfffffffc00f08947 */ /* 0x004fea000383ffff */
[----:B------:R-:W-:Y:S05]  /*7d20*/  BRA `(.L_x_141) ;  /* 0xffffffa000a47947 */ /* 0x000fea000383ffff */
.L_x_37:
[----:B----4-:R-:W-:-:S07]  /*7d30*/  MOV R0, UR5 ;  /* 0x0000000500007c02 */ /* 0x010fce0008000f00 */
.L_x_142:
[----:B-1----:R1:W2:Y:S02]  /*7d40*/  SYNCS.PHASECHK.TRANS64.TRYWAIT P0, [R0+URZ], R2 ;  /* 0x00000002000075a7 */ /* 0x0022a400080011ff */
[----:B--2---:R-:W-:Y:S05]  /*7d50*/  @!P0 NANOSLEEP.SYNCS 0x989680 ;  /* 0x009896800000895d */ /* 0x004fea0003900000 */
[----:B------:R-:W2:Y:S02]  /*7d60*/  @!P0 SYNCS.PHASECHK.TRANS64 P0, [R0+URZ], R2 ;  /* 0x00000002000085a7 */ /* 0x000ea400080010ff */
[----:B--2---:R-:W-:Y:S05]  /*7d70*/  @!P0 BRA `(.L_x_142) ;  /* 0xfffffffc00f08947 */ /* 0x004fea000383ffff */
[----:B------:R-:W-:Y:S05]  /*7d80*/  BRA `(.L_x_143) ;  /* 0xffffffa800147947 */ /* 0x000fea000383ffff */
.L_x_38:
[----:B----4-:R-:W-:-:S07]  /*7d90*/  MOV R0, UR5 ;  /* 0x0000000500007c02 */ /* 0x010fce0008000f00 */
.L_x_144:
[----:B-1----:R1:W2:Y:S02]  /*7da0*/  SYNCS.PHASECHK.TRANS64.TRYWAIT P0, [R0+URZ], R3 ;  /* 0x00000003000075a7 */ /* 0x0022a400080011ff */
[----:B--2---:R-:W-:Y:S05]  /*7db0*/  @!P0 NANOSLEEP.SYNCS 0x989680 ;  /* 0x009896800000895d */ /* 0x004fea0003900000 */
[----:B------:R-:W2:Y:S02]  /*7dc0*/  @!P0 SYNCS.PHASECHK.TRANS64 P0, [R0+URZ], R3 ;  /* 0x00000003000085a7 */ /* 0x000ea400080010ff */
[----:B--2---:R-:W-:Y:S05]  /*7dd0*/  @!P0 BRA `(.L_x_144) ;  /* 0xfffffffc00f08947 */ /* 0x004fea000383ffff */
[----:B------:R-:W-:Y:S05]  /*7de0*/  BRA `(.L_x_145) ;  /* 0xffffffa800207947 */ /* 0x000fea000383ffff */
.L_x_39:
[----:B----4-:R-:W-:-:S07]  /*7df0*/  MOV R0, UR5 ;  /* 0x0000000500007c02 */ /* 0x010fce0008000f00 */
.L_x_146:
[----:B-1----:R1:W2:Y:S02]  /*7e00*/  SYNCS.PHASECHK.TRANS64.TRYWAIT P0, [R0+URZ], R3 ;  /* 0x00000003000075a7 */ /* 0x0022a400080011ff */
[----:B--2---:R-:W-:Y:S05]  /*7e10*/  @!P0 NANOSLEEP.SYNCS 0x989680 ;  /* 0x009896800000895d */ /* 0x004fea0003900000 */
[----:B------:R-:W2:Y:S02]  /*7e20*/  @!P0 SYNCS.PHASECHK.TRANS64 P0, [R0+URZ], R3 ;  /* 0x00000003000085a7 */ /* 0x000ea400080010ff */
[----:B--2---:R-:W-:Y:S05]  /*7e30*/  @!P0 BRA `(.L_x_146) ;  /* 0xfffffffc00f08947 */ /* 0x004fea000383ffff */
[----:B------:R-:W-:Y:S05]  /*7e40*/  BRA `(.L_x_147) ;  /* 0xffffffa8002c7947 */ /* 0x000fea000383ffff */
.L_x_40:
[----:B----4-:R-:W-:-:S07]  /*7e50*/  MOV R0, UR5 ;  /* 0x0000000500007c02 */ /* 0x010fce0008000f00 */
.L_x_148:
[----:B-1----:R1:W2:Y:S02]  /*7e60*/  SYNCS.PHASECHK.TRANS64.TRYWAIT P0, [R0+URZ], R3 ;  /* 0x00000003000075a7 */ /* 0x0022a400080011ff */
[----:B--2---:R-:W-:Y:S05]  /*7e70*/  @!P0 NANOSLEEP.SYNCS 0x989680 ;  /* 0x009896800000895d */ /* 0x004fea0003900000 */
[----:B------:R-:W2:Y:S02]  /*7e80*/  @!P0 SYNCS.PHASECHK.TRANS64 P0, [R0+URZ], R3 ;  /* 0x00000003000085a7 */ /* 0x000ea400080010ff */
[----:B--2---:R-:W-:Y:S05]  /*7e90*/  @!P0 BRA `(.L_x_148) ;  /* 0xfffffffc00f08947 */ /* 0x004fea000383ffff */
[----:B------:R-:W-:Y:S05]  /*7ea0*/  BRA `(.L_x_149) ;  /* 0xffffffa800387947 */ /* 0x000fea000383ffff */
.L_x_41:
[----:B----4-:R-:W-:-:S07]  /*7eb0*/  MOV R0, UR5 ;  /* 0x0000000500007c02 */ /* 0x010fce0008000f00 */
.L_x_150:
[----:B-1----:R1:W2:Y:S02]  /*7ec0*/  SYNCS.PHASECHK.TRANS64.TRYWAIT P0, [R0+URZ], R3 ;  /* 0x00000003000075a7 */ /* 0x0022a400080011ff */
[----:B--2---:R-:W-:Y:S05]  /*7ed0*/  @!P0 NANOSLEEP.SYNCS 0x989680 ;  /* 0x009896800000895d */ /* 0x004fea0003900000 */
[----:B------:R-:W2:Y:S02]  /*7ee0*/  @!P0 SYNCS.PHASECHK.TRANS64 P0, [R0+URZ], R3 ;  /* 0x00000003000085a7 */ /* 0x000ea400080010ff */
[----:B--2---:R-:W-:Y:S05]  /*7ef0*/  @!P0 BRA `(.L_x_150) ;  /* 0xfffffffc00f08947 */ /* 0x004fea000383ffff */
[----:B------:R-:W-:Y:S05]  /*7f00*/  BRA `(.L_x_151) ;  /* 0xffffffa800447947 */ /* 0x000fea000383ffff */
.L_x_42:
[----:B----4-:R-:W-:-:S07]  /*7f10*/  MOV R0, UR5 ;  /* 0x0000000500007c02 */ /* 0x010fce0008000f00 */
.L_x_152:
[----:B-1----:R1:W2:Y:S02]  /*7f20*/  SYNCS.PHASECHK.TRANS64.TRYWAIT P0, [R0+URZ], R3 ;  /* 0x00000003000075a7 */ /* 0x0022a400080011ff */
[----:B--2---:R-:W-:Y:S05]  /*7f30*/  @!P0 NANOSLEEP.SYNCS 0x989680 ;  /* 0x009896800000895d */ /* 0x004fea0003900000 */
[----:B------:R-:W2:Y:S02]  /*7f40*/  @!P0 SYNCS.PHASECHK.TRANS64 P0, [R0+URZ], R3 ;  /* 0x00000003000085a7 */ /* 0x000ea400080010ff */
[----:B--2---:R-:W-:Y:S05]  /*7f50*/  @!P0 BRA `(.L_x_152) ;  /* 0xfffffffc00f08947 */ /* 0x004fea000383ffff */
[----:B------:R-:W-:Y:S05]  /*7f60*/  BRA `(.L_x_153) ;  /* 0xffffffa800507947 */ /* 0x000fea000383ffff */
.L_x_43:
[----:B----4-:R-:W-:-:S07]  /*7f70*/  MOV R0, UR5 ;  /* 0x0000000500007c02 */ /* 0x010fce0008000f00 */
.L_x_154:
[----:B-1----:R1:W2:Y:S02]  /*7f80*/  SYNCS.PHASECHK.TRANS64.TRYWAIT P0, [R0+URZ], R3 ;  /* 0x00000003000075a7 */ /* 0x0022a400080011ff */
[----:B--2---:R-:W-:Y:S05]  /*7f90*/  @!P0 NANOSLEEP.SYNCS 0x989680 ;  /* 0x009896800000895d */ /* 0x004fea0003900000 */
[----:B------:R-:W2:Y:S02]  /*7fa0*/  @!P0 SYNCS.PHASECHK.TRANS64 P0, [R0+URZ], R3 ;  /* 0x00000003000085a7 */ /* 0x000ea400080010ff */
[----:B--2---:R-:W-:Y:S05]  /*7fb0*/  @!P0 BRA `(.L_x_154) ;  /* 0xfffffffc00f08947 */ /* 0x004fea000383ffff */
[----:B------:R-:W-:Y:S05]  /*7fc0*/  BRA `(.L_x_155) ;  /* 0xffffffa8005c7947 */ /* 0x000fea000383ffff */
.L_x_44:
[----:B----4-:R-:W-:-:S07]  /*7fd0*/  MOV R0, UR5 ;  /* 0x0000000500007c02 */ /* 0x010fce0008000f00 */
.L_x_156:
[----:B-1----:R1:W2:Y:S02]  /*7fe0*/  SYNCS.PHASECHK.TRANS64.TRYWAIT P0, [R0+URZ], R3 ;  /* 0x00000003000075a7 */ /* 0x0022a400080011ff */
[----:B--2---:R-:W-:Y:S05]  /*7ff0*/  @!P0 NANOSLEEP.SYNCS 0x989680 ;  /* 0x009896800000895d */ /* 0x004fea0003900000 */
[----:B------:R-:W2:Y:S02]  /*8000*/  @!P0 SYNCS.PHASECHK.TRANS64 P0, [R0+URZ], R3 ;  /* 0x00000003000085a7 */ /* 0x000ea400080010ff */
[----:B--2---:R-:W-:Y:S05]  /*8010*/  @!P0 BRA `(.L_x_156) ;  /* 0xfffffffc00f08947 */ /* 0x004fea000383ffff */
[----:B------:R-:W-:Y:S05]  /*8020*/  BRA `(.L_x_157) ;  /* 0xffffffa800687947 */ /* 0x000fea000383ffff */
.L_x_45:
[----:B----4-:R-:W-:-:S07]  /*8030*/  MOV R0, UR5 ;  /* 0x0000000500007c02 */ /* 0x010fce0008000f00 */
.L_x_158:
[----:B-1----:R1:W2:Y:S02]  /*8040*/  SYNCS.PHASECHK.TRANS64.TRYWAIT P0, [R0+URZ], R3 ;  /* 0x00000003000075a7 */ /* 0x0022a400080011ff */
[----:B--2---:R-:W-:Y:S05]  /*8050*/  @!P0 NANOSLEEP.SYNCS 0x989680 ;  /* 0x009896800000895d */ /* 0x004fea0003900000 */
[----:B------:R-:W2:Y:S02]  /*8060*/  @!P0 SYNCS.PHASECHK.TRANS64 P0, [R0+URZ], R3 ;  /* 0x00000003000085a7 */ /* 0x000ea400080010ff */
[----:B--2---:R-:W-:Y:S05]  /*8070*/  @!P0 BRA `(.L_x_158) ;  /* 0xfffffffc00f08947 */ /* 0x004fea000383ffff */
[----:B------:R-:W-:Y:S05]  /*8080*/  BRA `(.L_x_159) ;  /* 0xffffffa800747947 */ /* 0x000fea000383ffff */
.L_x_46:
[----:B----4-:R-:W-:-:S07]  /*8090*/  MOV R0, UR5 ;  /* 0x0000000500007c02 */ /* 0x010fce0008000f00 */
.L_x_160:
[----:B-1----:R1:W2:Y:S02]  /*80a0*/  SYNCS.PHASECHK.TRANS64.TRYWAIT P0, [R0+URZ], R3 ;  /* 0x00000003000075a7 */ /* 0x0022a400080011ff */
[----:B--2---:R-:W-:Y:S05]  /*80b0*/  @!P0 NANOSLEEP.SYNCS 0x989680 ;  /* 0x009896800000895d */ /* 0x004fea0003900000 */
[----:B------:R-:W2:Y:S02]  /*80c0*/  @!P0 SYNCS.PHASECHK.TRANS64 P0, [R0+URZ], R3 ;  /* 0x00000003000085a7 */ /* 0x000ea400080010ff */
[----:B--2---:R-:W-:Y:S05]  /*80d0*/  @!P0 BRA `(.L_x_160) ;  /* 0xfffffffc00f08947 */ /* 0x004fea000383ffff */
[----:B------:R-:W-:Y:S05]  /*80e0*/  BRA `(.L_x_161) ;  /* 0xffffffa800807947 */ /* 0x000fea000383ffff */
.L_x_47:
[----:B----4-:R-:W-:-:S07]  /*80f0*/  MOV R0, UR5 ;  /* 0x0000000500007c02 */ /* 0x010fce0008000f00 */
.L_x_162:
[----:B-1----:R1:W2:Y:S02]  /*8100*/  SYNCS.PHASECHK.TRANS64.TRYWAIT P0, [R0+URZ], R3 ;  /* 0x00000003000075a7 */ /* 0x0022a400080011ff */
[----:B--2---:R-:W-:Y:S05]  /*8110*/  @!P0 NANOSLEEP.SYNCS 0x989680 ;  /* 0x009896800000895d */ /* 0x004fea0003900000 */
[----:B------:R-:W2:Y:S02]  /*8120*/  @!P0 SYNCS.PHASECHK.TRANS64 P0, [R0+URZ], R3 ;  /* 0x00000003000085a7 */ /* 0x000ea400080010ff */
[----:B--2---:R-:W-:Y:S05]  /*8130*/  @!P0 BRA `(.L_x_162) ;  /* 0xfffffffc00f08947 */ /* 0x004fea000383ffff */
[----:B------:R-:W-:Y:S05]  /*8140*/  BRA `(.L_x_163) ;  /* 0xffffffa8008c7947 */ /* 0x000fea000383ffff */
.L_x_48:
[----:B----4-:R-:W-:-:S07]  /*8150*/  MOV R0, UR5 ;  /* 0x0000000500007c02 */ /* 0x010fce0008000f00 */
.L_x_164:
[----:B-1----:R1:W2:Y:S02]  /*8160*/  SYNCS.PHASECHK.TRANS64.TRYWAIT P0, [R0+URZ], R3 ;  /* 0x00000003000075a7 */ /* 0x0022a400080011ff */
[----:B--2---:R-:W-:Y:S05]  /*8170*/  @!P0 NANOSLEEP.SYNCS 0x989680 ;  /* 0x009896800000895d */ /* 0x004fea0003900000 */
[----:B------:R-:W2:Y:S02]  /*8180*/  @!P0 SYNCS.PHASECHK.TRANS64 P0, [R0+URZ], R3 ;  /* 0x00000003000085a7 */ /* 0x000ea400080010ff */
[----:B--2---:R-:W-:Y:S05]  /*8190*/  @!P0 BRA `(.L_x_164) ;  /* 0xfffffffc00f08947 */ /* 0x004fea000383ffff */
[----:B------:R-:W-:Y:S05]  /*81a0*/  BRA `(.L_x_165) ;  /* 0xffffffa800987947 */ /* 0x000fea000383ffff */
.L_x_49:
[----:B----4-:R-:W-:-:S07]  /*81b0*/  MOV R0, UR5 ;  /* 0x0000000500007c02 */ /* 0x010fce0008000f00 */
.L_x_166:
[----:B-1----:R1:W2:Y:S02]  /*81c0*/  SYNCS.PHASECHK.TRANS64.TRYWAIT P0, [R0+URZ], R3 ;  /* 0x00000003000075a7 */ /* 0x0022a400080011ff */
[----:B--2---:R-:W-:Y:S05]  /*81d0*/  @!P0 NANOSLEEP.SYNCS 0x989680 ;  /* 0x009896800000895d */ /* 0x004fea0003900000 */
[----:B------:R-:W2:Y:S02]  /*81e0*/  @!P0 SYNCS.PHASECHK.TRANS64 P0, [R0+URZ], R3 ;  /* 0x00000003000085a7 */ /* 0x000ea400080010ff */
[----:B--2---:R-:W-:Y:S05]  /*81f0*/  @!P0 BRA `(.L_x_166) ;  /* 0xfffffffc00f08947 */ /* 0x004fea000383ffff */
[----:B------:R-:W-:Y:S05]  /*8200*/  BRA `(.L_x_167) ;  /* 0xffffffa800a47947 */ /* 0x000fea000383ffff */
.L_x_50:
[----:B----4-:R-:W-:-:S07]  /*8210*/  MOV R0, UR5 ;  /* 0x0000000500007c02 */ /* 0x010fce0008000f00 */
.L_x_168:
[----:B-1----:R1:W2:Y:S02]  /*8220*/  SYNCS.PHASECHK.TRANS64.TRYWAIT P0, [R0+URZ], R3 ;  /* 0x00000003000075a7 */ /* 0x0022a400080011ff */
[----:B--2---:R-:W-:Y:S05]  /*8230*/  @!P0 NANOSLEEP.SYNCS 0x989680 ;  /* 0x009896800000895d */ /* 0x004fea0003900000 */
[----:B------:R-:W2:Y:S02]  /*8240*/  @!P0 SYNCS.PHASECHK.TRANS64 P0, [R0+URZ], R3 ;  /* 0x00000003000085a7 */ /* 0x000ea400080010ff */
[----:B--2---:R-:W-:Y:S05]  /*8250*/  @!P0 BRA `(.L_x_168) ;  /* 0xfffffffc00f08947 */ /* 0x004fea000383ffff */
[----:B------:R-:W-:Y:S05]  /*8260*/  BRA `(.L_x_169) ;  /* 0xffffffa800b07947 */ /* 0x000fea000383ffff */
.L_x_51:
[----:B----4-:R-:W-:-:S07]  /*8270*/  MOV R0, UR5 ;  /* 0x0000000500007c02 */ /* 0x010fce0008000f00 */
.L_x_170:
[----:B-1----:R1:W2:Y:S02]  /*8280*/  SYNCS.PHASECHK.TRANS64.TRYWAIT P0, [R0+URZ], R3 ;  /* 0x00000003000075a7 */ /* 0x0022a400080011ff */
[----:B--2---:R-:W-:Y:S05]  /*8290*/  @!P0 NANOSLEEP.SYNCS 0x989680 ;  /* 0x009896800000895d */ /* 0x004fea0003900000 */
[----:B------:R-:W2:Y:S02]  /*82a0*/  @!P0 SYNCS.PHASECHK.TRANS64 P0, [R0+URZ], R3 ;  /* 0x00000003000085a7 */ /* 0x000ea400080010ff */
[----:B--2---:R-:W-:Y:S05]  /*82b0*/  @!P0 BRA `(.L_x_170) ;  /* 0xfffffffc00f08947 */ /* 0x004fea000383ffff */
[----:B------:R-:W-:Y:S05]  /*82c0*/  BRA `(.L_x_171) ;  /* 0xffffffa800bc7947 */ /* 0x000fea000383ffff */
.L_x_52:
[----:B----4-:R-:W-:-:S07]  /*82d0*/  MOV R0, UR5 ;  /* 0x0000000500007c02 */ /* 0x010fce0008000f00 */
.L_x_172:
[----:B-1----:R1:W2:Y:S02]  /*82e0*/  SYNCS.PHASECHK.TRANS64.TRYWAIT P0, [R0+URZ], R3 ;  /* 0x00000003000075a7 */ /* 0x0022a400080011ff */
[----:B--2---:R-:W-:Y:S05]  /*82f0*/  @!P0 NANOSLEEP.SYNCS 0x989680 ;  /* 0x009896800000895d */ /* 0x004fea0003900000 */
[----:B------:R-:W2:Y:S02]  /*8300*/  @!P0 SYNCS.PHASECHK.TRANS64 P0, [R0+URZ], R3 ;  /* 0x00000003000085a7 */ /* 0x000ea400080010ff */
[----:B--2---:R-:W-:Y:S05]  /*8310*/  @!P0 BRA `(.L_x_172) ;  /* 0xfffffffc00f08947 */ /* 0x004fea000383ffff */
[----:B------:R-:W-:Y:S05]  /*8320*/  BRA `(.L_x_173) ;  /* 0xffffffa800c87947 */ /* 0x000fea000383ffff */
.L_x_53:
[----:B----4-:R-:W-:-:S07]  /*8330*/  MOV R0, UR5 ;  /* 0x0000000500007c02 */ /* 0x010fce0008000f00 */
.L_x_174:
[----:B-1----:R1:W2:Y:S02]  /*8340*/  SYNCS.PHASECHK.TRANS64.TRYWAIT P0, [R0+URZ], R3 ;  /* 0x00000003000075a7 */ /* 0x0022a400080011ff */
[----:B--2---:R-:W-:Y:S05]  /*8350*/  @!P0 NANOSLEEP.SYNCS 0x989680 ;  /* 0x009896800000895d */ /* 0x004fea0003900000 */
[----:B------:R-:W2:Y:S02]  /*8360*/  @!P0 SYNCS.PHASECHK.TRANS64 P0, [R0+URZ], R3 ;  /* 0x00000003000085a7 */ /* 0x000ea400080010ff */
[----:B--2---:R-:W-:Y:S05]  /*8370*/  @!P0 BRA `(.L_x_174) ;  /* 0xfffffffc00f08947 */ /* 0x004fea000383ffff */
[----:B------:R-:W-:Y:S05]  /*8380*/  BRA `(.L_x_175) ;  /* 0xffffffa800d47947 */ /* 0x000fea000383ffff */
.L_x_54:
[----:B----4-:R-:W-:-:S07]  /*8390*/  MOV R0, UR5 ;  /* 0x0000000500007c02 */ /* 0x010fce0008000f00 */
.L_x_176:
[----:B-1----:R1:W2:Y:S02]  /*83a0*/  SYNCS.PHASECHK.TRANS64.TRYWAIT P0, [R0+URZ], R3 ;  /* 0x00000003000075a7 */ /* 0x0022a400080011ff */
[----:B--2---:R-:W-:Y:S05]  /*83b0*/  @!P0 NANOSLEEP.SYNCS 0x989680 ;  /* 0x009896800000895d */ /* 0x004fea0003900000 */
[----:B------:R-:W2:Y:S02]  /*83c0*/  @!P0 SYNCS.PHASECHK.TRANS64 P0, [R0+URZ], R3 ;  /* 0x00000003000085a7 */ /* 0x000ea400080010ff */
[----:B--2---:R-:W-:Y:S05]  /*83d0*/  @!P0 BRA `(.L_x_176) ;  /* 0xfffffffc00f08947 */ /* 0x004fea000383ffff */
[----:B------:R-:W-:Y:S05]  /*83e0*/  BRA `(.L_x_177) ;  /* 0xffffffa800e07947 */ /* 0x000fea000383ffff */
.L_x_55:
[----:B----4-:R-:W-:-:S07]  /*83f0*/  MOV R0, UR5 ;  /* 0x0000000500007c02 */ /* 0x010fce0008000f00 */
.L_x_178:
[----:B-1----:R1:W2:Y:S02]  /*8400*/  SYNCS.PHASECHK.TRANS64.TRYWAIT P0, [R0+URZ], R3 ;  /* 0x00000003000075a7 */ /* 0x0022a400080011ff */
[----:B--2---:R-:W-:Y:S05]  /*8410*/  @!P0 NANOSLEEP.SYNCS 0x989680 ;  /* 0x009896800000895d */ /* 0x004fea0003900000 */
[----:B------:R-:W2:Y:S02]  /*8420*/  @!P0 SYNCS.PHASECHK.TRANS64 P0, [R0+URZ], R3 ;  /* 0x00000003000085a7 */ /* 0x000ea400080010ff */
[----:B--2---:R-:W-:Y:S05]  /*8430*/  @!P0 BRA `(.L_x_178) ;  /* 0xfffffffc00f08947 */ /* 0x004fea000383ffff */
[----:B------:R-:W-:Y:S05]  /*8440*/  BRA `(.L_x_179) ;  /* 0xffffffa800ec7947 */ /* 0x000fea000383ffff */
.L_x_56:
[----:B----4-:R-:W-:-:S07]  /*8450*/  MOV R0, UR5 ;  /* 0x0000000500007c02 */ /* 0x010fce0008000f00 */
.L_x_180:
[----:B-1----:R1:W2:Y:S02]  /*8460*/  SYNCS.PHASECHK.TRANS64.TRYWAIT P0, [R0+URZ], R3 ;  /* 0x00000003000075a7 */ /* 0x0022a400080011ff */
[----:B--2---:R-:W-:Y:S05]  /*8470*/  @!P0 NANOSLEEP.SYNCS 0x989680 ;  /* 0x009896800000895d */ /* 0x004fea0003900000 */
[----:B------:R-:W2:Y:S02]  /*8480*/  @!P0 SYNCS.PHASECHK.TRANS64 P0, [R0+URZ], R3 ;  /* 0x00000003000085a7 */ /* 0x000ea400080010ff */
[----:B--2---:R-:W-:Y:S05]  /*8490*/  @!P0 BRA `(.L_x_180) ;  /* 0xfffffffc00f08947 */ /* 0x004fea000383ffff */
[----:B------:R-:W-:Y:S05]  /*84a0*/  BRA `(.L_x_181) ;  /* 0xffffffa800f87947 */ /* 0x000fea000383ffff */
.L_x_57:
[----:B----4-:R-:W-:-:S07]  /*84b0*/  MOV R0, UR5 ;  /* 0x0000000500007c02 */ /* 0x010fce0008000f00 */
.L_x_182:
[----:B-1----:R1:W2:Y:S02]  /*84c0*/  SYNCS.PHASECHK.TRANS64.TRYWAIT P0, [R0+URZ], R3 ;  /* 0x00000003000075a7 */ /* 0x0022a400080011ff */
[----:B--2---:R-:W-:Y:S05]  /*84d0*/  @!P0 NANOSLEEP.SYNCS 0x989680 ;  /* 0x009896800000895d */ /* 0x004fea0003900000 */
[----:B------:R-:W2:Y:S02]  /*84e0*/  @!P0 SYNCS.PHASECHK.TRANS64 P0, [R0+URZ], R3 ;  /* 0x00000003000085a7 */ /* 0x000ea400080010ff */
[----:B--2---:R-:W-:Y:S05]  /*84f0*/  @!P0 BRA `(.L_x_182) ;  /* 0xfffffffc00f08947 */ /* 0x004fea000383ffff */
[----:B------:R-:W-:Y:S05]  /*8500*/  BRA `(.L_x_183) ;  /* 0xffffffac00047947 */ /* 0x000fea000383ffff */
.L_x_58:
[----:B----4-:R-:W-:-:S07]  /*8510*/  MOV R0, UR5 ;  /* 0x0000000500007c02 */ /* 0x010fce0008000f00 */
.L_x_184:
[----:B-1----:R1:W2:Y:S02]  /*8520*/  SYNCS.PHASECHK.TRANS64.TRYWAIT P0, [R0+URZ], R3 ;  /* 0x00000003000075a7 */ /* 0x0022a400080011ff */
[----:B--2---:R-:W-:Y:S05]  /*8530*/  @!P0 NANOSLEEP.SYNCS 0x989680 ;  /* 0x009896800000895d */ /* 0x004fea0003900000 */
[----:B------:R-:W2:Y:S02]  /*8540*/  @!P0 SYNCS.PHASECHK.TRANS64 P0, [R0+URZ], R3 ;  /* 0x00000003000085a7 */ /* 0x000ea400080010ff */
[----:B--2---:R-:W-:Y:S05]  /*8550*/  @!P0 BRA `(.L_x_184) ;  /* 0xfffffffc00f08947 */ /* 0x004fea000383ffff */
[----:B------:R-:W-:Y:S05]  /*8560*/  BRA `(.L_x_185) ;  /* 0xffffffac00107947 */ /* 0x000fea000383ffff */
.L_x_59:
[----:B----4-:R-:W-:-:S07]  /*8570*/  MOV R0, UR5 ;  /* 0x0000000500007c02 */ /* 0x010fce0008000f00 */
.L_x_186:
[----:B-1----:R1:W2:Y:S02]  /*8580*/  SYNCS.PHASECHK.TRANS64.TRYWAIT P0, [R0+URZ], R3 ;  /* 0x00000003000075a7 */ /* 0x0022a400080011ff */
[----:B--2---:R-:W-:Y:S05]  /*8590*/  @!P0 NANOSLEEP.SYNCS 0x989680 ;  /* 0x009896800000895d */ /* 0x004fea0003900000 */
[----:B------:R-:W2:Y:S02]  /*85a0*/  @!P0 SYNCS.PHASECHK.TRANS64 P0, [R0+URZ], R3 ;  /* 0x00000003000085a7 */ /* 0x000ea400080010ff */
[----:B--2---:R-:W-:Y:S05]  /*85b0*/  @!P0 BRA `(.L_x_186) ;  /* 0xfffffffc00f08947 */ /* 0x004fea000383ffff */
[----:B------:R-:W-:Y:S05]  /*85c0*/  BRA `(.L_x_187) ;  /* 0xffffffac001c7947 */ /* 0x000fea000383ffff */
.L_x_60:
[----:B----4-:R-:W-:-:S07]  /*85d0*/  MOV R0, UR5 ;  /* 0x0000000500007c02 */ /* 0x010fce0008000f00 */
.L_x_188:
[----:B-1----:R1:W2:Y:S02]  /*85e0*/  SYNCS.PHASECHK.TRANS64.TRYWAIT P0, [R0+URZ], R3 ;  /* 0x00000003000075a7 */ /* 0x0022a400080011ff */
[----:B--2---:R-:W-:Y:S05]  /*85f0*/  @!P0 NANOSLEEP.SYNCS 0x989680 ;  /* 0x009896800000895d */ /* 0x004fea0003900000 */
[----:B------:R-:W2:Y:S02]  /*8600*/  @!P0 SYNCS.PHASECHK.TRANS64 P0, [R0+URZ], R3 ;  /* 0x00000003000085a7 */ /* 0x000ea400080010ff */
[----:B--2---:R-:W-:Y:S05]  /*8610*/  @!P0 BRA `(.L_x_188) ;  /* 0xfffffffc00f08947 */ /* 0x004fea000383ffff */
[----:B------:R-:W-:Y:S05]  /*8620*/  BRA `(.L_x_189) ;  /* 0xffffffac00287947 */ /* 0x000fea000383ffff */
.L_x_61:
[----:B----4-:R-:W-:-:S07]  /*8630*/  MOV R0, UR5 ;  /* 0x0000000500007c02 */ /* 0x010fce0008000f00 */
.L_x_190:
[----:B-1----:R1:W2:Y:S02]  /*8640*/  SYNCS.PHASECHK.TRANS64.TRYWAIT P0, [R0+URZ], R3 ;  /* 0x00000003000075a7 */ /* 0x0022a400080011ff */
[----:B--2---:R-:W-:Y:S05]  /*8650*/  @!P0 NANOSLEEP.SYNCS 0x989680 ;  /* 0x009896800000895d */ /* 0x004fea0003900000 */
[----:B------:R-:W2:Y:S02]  /*8660*/  @!P0 SYNCS.PHASECHK.TRANS64 P0, [R0+URZ], R3 ;  /* 0x00000003000085a7 */ /* 0x000ea400080010ff */
[----:B--2---:R-:W-:Y:S05]  /*8670*/  @!P0 BRA `(.L_x_190) ;  /* 0xfffffffc00f08947 */ /* 0x004fea000383ffff */
[----:B------:R-:W-:Y:S05]  /*8680*/  BRA `(.L_x_191) ;  /* 0xffffffac00347947 */ /* 0x000fea000383ffff */
.L_x_64:
[----:B-1----:R1:W2:Y:S02]  /*8690*/  SYNCS.PHASECHK.TRANS64.TRYWAIT P0, [R0+URZ+0x240], R4 ;  /* 0x00024004000075a7 */ /* 0x0022a400080011ff */
[----:B--2---:R-:W-:Y:S05]  /*86a0*/  @!P0 NANOSLEEP.SYNCS 0x989680 ;  /* 0x009896800000895d */ /* 0x004fea0003900000 */
[----:B------:R-:W2:Y:S02]  /*86b0*/  @!P0 SYNCS.PHASECHK.TRANS64 P0, [R0+URZ+0x240], R4 ;  /* 0x00024004000085a7 */ /* 0x000ea400080010ff */
[----:B--2---:R-:W-:Y:S05]  /*86c0*/  @!P0 BRA `(.L_x_64) ;  /* 0xfffffffc00f08947 */ /* 0x004fea000383ffff */
[----:B------:R-:W-:Y:S05]  /*86d0*/  BRA `(.L_x_192) ;  /* 0xffffffac00907947 */ /* 0x000fea000383ffff */
.L_x_65:
[----:B------:R-:W-:-:S07]  /*86e0*/  MOV R0, UR5 ;  /* 0x0000000500007c02 */ /* 0x000fce0008000f00 */
.L_x_193:
[----:B-1----:R1:W2:Y:S02]  /*86f0*/  SYNCS.PHASECHK.TRANS64.TRYWAIT P0, [R0+URZ+0x1f0], R5 ;  /* 0x0001f005000075a7 */ /* 0x0022a400080011ff */
[----:B--2---:R-:W-:Y:S05]  /*8700*/  @!P0 NANOSLEEP.SYNCS 0x989680 ;  /* 0x009896800000895d */ /* 0x004fea0003900000 */
[----:B------:R-:W2:Y:S02]  /*8710*/  @!P0 SYNCS.PHASECHK.TRANS64 P0, [R0+URZ+0x1f0], R5 ;  /* 0x0001f005000085a7 */ /* 0x000ea400080010ff */
[----:B--2---:R-:W-:Y:S05]  /*8720*/  @!P0 BRA `(.L_x_193) ;  /* 0xfffffffc00f08947 */ /* 0x004fea000383ffff */
[----:B------:R-:W-:Y:S05]  /*8730*/  BRA `(.L_x_194) ;  /* 0xffffffac00a07947 */ /* 0x000fea000383ffff */
.L_x_66:
[----:B-1----:R1:W2:Y:S02]  /*8740*/  SYNCS.PHASECHK.TRANS64.TRYWAIT P1, [R0+URZ+0x1e0], R4 ;  /* 0x0001e004000075a7 */ /* 0x0022a400080211ff */
[----:B--2---:R-:W-:Y:S05]  /*8750*/  @!P1 NANOSLEEP.SYNCS 0x989680 ;  /* 0x009896800000995d */ /* 0x004fea0003900000 */
[----:B------:R-:W2:Y:S02]  /*8760*/  @!P1 SYNCS.PHASECHK.TRANS64 P1, [R0+URZ+0x1e0], R4 ;  /* 0x0001e004000095a7 */ /* 0x000ea400080210ff */
[----:B--2---:R-:W-:Y:S05]  /*8770*/  @!P1 BRA `(.L_x_66) ;  /* 0xfffffffc00f09947 */ /* 0x004fea000383ffff */
[----:B------:R-:W-:Y:S05]  /*8780*/  BRA `(.L_x_195) ;  /* 0xffffffac00d07947 */ /* 0x000fea000383ffff */
.L_x_69:
[----:B------:R-:W-:-:S07]  /*8790*/  MOV R0, UR5 ;  /* 0x0000000500007c02 */ /* 0x000fce0008000f00 */
.L_x_196:
[----:B-1----:R1:W2:Y:S02]  /*87a0*/  SYNCS.PHASECHK.TRANS64.TRYWAIT P0, [R0+URZ+0x1f0], R2 ;  /* 0x0001f002000075a7 */ /* 0x0022a400080011ff */
[----:B--2---:R-:W-:Y:S05]  /*87b0*/  @!P0 NANOSLEEP.SYNCS 0x989680 ;  /* 0x009896800000895d */ /* 0x004fea0003900000 */
[----:B------:R-:W2:Y:S02]  /*87c0*/  @!P0 SYNCS.PHASECHK.TRANS64 P0, [R0+URZ+0x1f0], R2 ;  /* 0x0001f002000085a7 */ /* 0x000ea400080010ff */
[----:B--2---:R-:W-:Y:S05]  /*87d0*/  @!P0 BRA `(.L_x_196) ;  /* 0xfffffffc00f08947 */ /* 0x004fea000383ffff */
[----:B------:R-:W-:Y:S05]  /*87e0*/  BRA `(.L_x_68) ;  /* 0xffffffb000247947 */ /* 0x000fea000383ffff */
.L_x_76:
[----:B-1----:R1:W2:Y:S02]  /*87f0*/  SYNCS.PHASECHK.TRANS64.TRYWAIT P1, [R0+URZ+0x1e0], R2 ;  /* 0x0001e002000075a7 */ /* 0x0022a400080211ff */
[----:B--2---:R-:W-:Y:S05]  /*8800*/  @!P1 NANOSLEEP.SYNCS 0x989680 ;  /* 0x009896800000995d */ /* 0x004fea0003900000 */
[----:B------:R-:W2:Y:S02]  /*8810*/  @!P1 SYNCS.PHASECHK.TRANS64 P1, [R0+URZ+0x1e0], R2 ;  /* 0x0001e002000095a7 */ /* 0x000ea400080210ff */
[----:B--2---:R-:W-:Y:S05]  /*8820*/  @!P1 BRA `(.L_x_76) ;  /* 0xfffffffc00f09947 */ /* 0x004fea000383ffff */
[----:B------:R-:W-:Y:S05]  /*8830*/  BRA `(.L_x_197) ;  /* 0xffffffb400847947 */ /* 0x000fea000383ffff */
.L_x_77:
[----:B------:R-:W-:-:S07]  /*8840*/  MOV R2, UR8 ;  /* 0x0000000800027c02 */ /* 0x000fce0008000f00 */
.L_x_198:
[----:B-1----:R1:W2:Y:S02]  /*8850*/  SYNCS.PHASECHK.TRANS64.TRYWAIT P0, [R2+URZ+0x220], R0 ;  /* 0x00022000020075a7 */ /* 0x0022a400080011ff */
[----:B--2---:R-:W-:Y:S05]  /*8860*/  @!P0 NANOSLEEP.SYNCS 0x989680 ;  /* 0x009896800000895d */ /* 0x004fea0003900000 */
[----:B------:R-:W2:Y:S02]  /*8870*/  @!P0 SYNCS.PHASECHK.TRANS64 P0, [R2+URZ+0x220], R0 ;  /* 0x00022000020085a7 */ /* 0x000ea400080010ff */
[----:B--2---:R-:W-:Y:S05]  /*8880*/  @!P0 BRA `(.L_x_198) ;  /* 0xfffffffc00f08947 */ /* 0x004fea000383ffff */
[----:B------:R-:W-:Y:S05]  /*8890*/  BRA `(.L_x_199) ;  /* 0xffffffb400d47947 */ /* 0x000fea000383ffff */
.L_x_80:
[----:B------:R-:W-:Y:S07]  /*88a0*/  MOV R0, UR7 ;  /* 0x0000000700007c02 */ /* 0x000fee0008000f00 */
.L_x_200:
[----:B-1----:R1:W2:Y:S02]  /*88b0*/  SYNCS.PHASECHK.TRANS64.TRYWAIT P0, [R0+URZ], R2 ;  /* 0x00000002000075a7 */ /* 0x0022a400080011ff */
[----:B--2---:R-:W-:Y:S05]  /*88c0*/  @!P0 NANOSLEEP.SYNCS 0x989680 ;  /* 0x009896800000895d */ /* 0x004fea0003900000 */
[----:B------:R-:W2:Y:S02]  /*88d0*/  @!P0 SYNCS.PHASECHK.TRANS64 P0, [R0+URZ], R2 ;  /* 0x00000002000085a7 */ /* 0x000ea400080010ff */
[----:B--2---:R-:W-:Y:S05]  /*88e0*/  @!P0 BRA `(.L_x_200) ;  /* 0xfffffffc00f08947 */ /* 0x004fea000383ffff */
[----:B------:R-:W-:Y:S05]  /*88f0*/  BRA `(.L_x_79) ;  /* 0xffffffb400f07947 */ /* 0x000fea000383ffff */
.L_x_83:
[----:B------:R-:W-:-:S07]  /*8900*/  MOV R0, UR5 ;  /* 0x0000000500007c02 */ /* 0x000fce0008000f00 */
.L_x_201:
[----:B--2---:R2:W3:Y:S02]  /*8910*/  SYNCS.PHASECHK.TRANS64.TRYWAIT P0, [R0+URZ], R2 ;  /* 0x00000002000075a7 */ /* 0x0044e400080011ff */
[----:B---3--:R-:W-:Y:S05]  /*8920*/  @!P0 NANOSLEEP.SYNCS 0x989680 ;  /* 0x009896800000895d */ /* 0x008fea0003900000 */
[----:B------:R-:W3:Y:S02]  /*8930*/  @!P0 SYNCS.PHASECHK.TRANS64 P0, [R0+URZ], R2 ;  /* 0x00000002000085a7 */ /* 0x000ee400080010ff */
[----:B---3--:R-:W-:Y:S05]  /*8940*/  @!P0 BRA `(.L_x_201) ;  /* 0xfffffffc00f08947 */ /* 0x008fea000383ffff */
[----:B------:R-:W-:Y:S05]  /*8950*/  BRA `(.L_x_202) ;  /* 0xffffffb800a47947 */ /* 0x000fea000383ffff */
.L_x_84:
[----:B------:R-:W-:-:S07]  /*8960*/  MOV R0, UR5 ;  /* 0x0000000500007c02 */ /* 0x000fce0008000f00 */
.L_x_203:
[----:B-1----:R1:W2:Y:S02]  /*8970*/  SYNCS.PHASECHK.TRANS64.TRYWAIT P0, [R0+URZ], R3 ;  /* 0x00000003000075a7 */ /* 0x0022a400080011ff */
[----:B--2---:R-:W-:Y:S05]  /*8980*/  @!P0 NANOSLEEP.SYNCS 0x989680 ;  /* 0x009896800000895d */ /* 0x004fea0003900000 */
[----:B------:R-:W2:Y:S02]  /*8990*/  @!P0 SYNCS.PHASECHK.TRANS64 P0, [R0+URZ], R3 ;  /* 0x00000003000085a7 */ /* 0x000ea400080010ff */
[----:B--2---:R-:W-:Y:S05]  /*89a0*/  @!P0 BRA `(.L_x_203) ;  /* 0xfffffffc00f08947 */ /* 0x004fea000383ffff */
[----:B------:R-:W-:Y:S05]  /*89b0*/  BRA `(.L_x_204) ;  /* 0xffffffb800b07947 */ /* 0x000fea000383ffff */
.L_x_85:
[----:B------:R-:W-:-:S07]  /*89c0*/  MOV R0, UR5 ;  /* 0x0000000500007c02 */ /* 0x000fce0008000f00 */
.L_x_205:
[----:B-1----:R1:W2:Y:S02]  /*89d0*/  SYNCS.PHASECHK.TRANS64.TRYWAIT P0, [R0+URZ], R3 ;  /* 0x00000003000075a7 */ /* 0x0022a400080011ff */
[----:B--2---:R-:W-:Y:S05]  /*89e0*/  @!P0 NANOSLEEP.SYNCS 0x989680 ;  /* 0x009896800000895d */ /* 0x004fea0003900000 */
[----:B------:R-:W2:Y:S02]  /*89f0*/  @!P0 SYNCS.PHASECHK.TRANS64 P0, [R0+URZ], R3 ;  /* 0x00000003000085a7 */ /* 0x000ea400080010ff */
[----:B--2---:R-:W-:Y:S05]  /*8a00*/  @!P0 BRA `(.L_x_205) ;  /* 0xfffffffc00f08947 */ /* 0x004fea000383ffff */
[----:B------:R-:W-:Y:S05]  /*8a10*/  BRA `(.L_x_206) ;  /* 0xffffffb800bc7947 */ /* 0x000fea000383ffff */
.L_x_86:
[----:B-1----:R-:W-:-:S07]  /*8a20*/  MOV R0, UR7 ;  /* 0x0000000700007c02 */ /* 0x002fce0008000f00 */
.L_x_207:
[----:B-1----:R1:W2:Y:S02]  /*8a30*/  SYNCS.PHASECHK.TRANS64.TRYWAIT P0, [R0+URZ], R2 ;  /* 0x00000002000075a7 */ /* 0x0022a400080011ff */
[----:B--2---:R-:W-:Y:S05]  /*8a40*/  @!P0 NANOSLEEP.SYNCS 0x989680 ;  /* 0x009896800000895d */ /* 0x004fea0003900000 */
[----:B------:R-:W2:Y:S02]  /*8a50*/  @!P0 SYNCS.PHASECHK.TRANS64 P0, [R0+URZ], R2 ;  /* 0x00000002000085a7 */ /* 0x000ea400080010ff */
[----:B--2---:R-:W-:Y:S05]  /*8a60*/  @!P0 BRA `(.L_x_207) ;  /* 0xfffffffc00f08947 */ /* 0x004fea000383ffff */
[----:B------:R-:W-:Y:S05]  /*8a70*/  BRA `(.L_x_208) ;  /* 0xffffffb800c87947 */ /* 0x000fea000383ffff */
.L_x_91:
[----:B--2---:R2:W3:Y:S02]  /*8a80*/  SYNCS.PHASECHK.TRANS64.TRYWAIT P0, [R0+URZ+0x1e0], R2 ;  /* 0x0001e002000075a7 */ /* 0x0044e400080011ff */
[----:B---3--:R-:W-:Y:S05]  /*8a90*/  @!P0 NANOSLEEP.SYNCS 0x989680 ;  /* 0x009896800000895d */ /* 0x008fea0003900000 */
[----:B------:R-:W3:Y:S02]  /*8aa0*/  @!P0 SYNCS.PHASECHK.TRANS64 P0, [R0+URZ+0x1e0], R2 ;  /* 0x0001e002000085a7 */ /* 0x000ee400080010ff */
[----:B---3--:R-:W-:Y:S05]  /*8ab0*/  @!P0 BRA `(.L_x_91) ;  /* 0xfffffffc00f08947 */ /* 0x008fea000383ffff */
[----:B------:R-:W-:Y:S05]  /*8ac0*/  BRA `(.L_x_209) ;  /* 0xffffffbc00c07947 */ /* 0x000fea000383ffff */
.L_x_94:
[----:B------:R-:W-:Y:S07]  /*8ad0*/  MOV R0, UR7 ;  /* 0x0000000700007c02 */ /* 0x000fee0008000f00 */
.L_x_210:
[----:B--2---:R2:W3:Y:S02]  /*8ae0*/  SYNCS.PHASECHK.TRANS64.TRYWAIT P0, [R0+URZ+0x1d8], R2 ;  /* 0x0001d802000075a7 */ /* 0x0044e400080011ff */
[----:B---3--:R-:W-:Y:S05]  /*8af0*/  @!P0 NANOSLEEP.SYNCS 0x989680 ;  /* 0x009896800000895d */ /* 0x008fea0003900000 */
[----:B------:R-:W3:Y:S02]  /*8b00*/  @!P0 SYNCS.PHASECHK.TRANS64 P0, [R0+URZ+0x1d8], R2 ;  /* 0x0001d802000085a7 */ /* 0x000ee400080010ff */
[----:B---3--:R-:W-:Y:S05]  /*8b10*/  @!P0 BRA `(.L_x_210) ;  /* 0xfffffffc00f08947 */ /* 0x008fea000383ffff */
[----:B------:R-:W-:Y:S05]  /*8b20*/  BRA `(.L_x_93) ;  /* 0xffffffc000a07947 */ /* 0x000fea000383ffff */
.L_x_97:
[----:B------:R-:W-:Y:S07]  /*8b30*/  MOV R0, UR15 ;  /* 0x0000000f00007c02 */ /* 0x000fee0008000f00 */
.L_x_211:
[----:B-1----:R1:W2:Y:S02]  /*8b40*/  SYNCS.PHASECHK.TRANS64.TRYWAIT P0, [R0+URZ+0x1b8], R9 ;  /* 0x0001b809000075a7 */ /* 0x0022a400080011ff */
[----:B--2---:R-:W-:Y:S05]  /*8b50*/  @!P0 NANOSLEEP.SYNCS 0x989680 ;  /* 0x009896800000895d */ /* 0x004fea0003900000 */
[----:B------:R-:W2:Y:S02]  /*8b60*/  @!P0 SYNCS.PHASECHK.TRANS64 P0, [R0+URZ+0x1b8], R9 ;  /* 0x0001b809000085a7 */ /* 0x000ea400080010ff */
[----:B--2---:R-:W-:Y:S05]  /*8b70*/  @!P0 BRA `(.L_x_211) ;  /* 0xfffffffc00f08947 */ /* 0x004fea000383ffff */
[----:B------:R-:W-:Y:S05]  /*8b80*/  BRA `(.L_x_212) ;  /* 0xffffffc400187947 */ /* 0x000fea000383ffff */
.L_x_98:
[----:B------:R-:W-:Y:S07]  /*8b90*/  MOV R0, UR13 ;  /* 0x0000000d00007c02 */ /* 0x000fee0008000f00 */
.L_x_213:
[----:B-1----:R1:W2:Y:S02]  /*8ba0*/  SYNCS.PHASECHK.TRANS64.TRYWAIT P0, [R0+URZ+0x1b8], R20 ;  /* 0x0001b814000075a7 */ /* 0x0022a400080011ff */
[----:B--2---:R-:W-:Y:S05]  /*8bb0*/  @!P0 NANOSLEEP.SYNCS 0x989680 ;  /* 0x009896800000895d */ /* 0x004fea0003900000 */
[----:B------:R-:W2:Y:S02]  /*8bc0*/  @!P0 SYNCS.PHASECHK.TRANS64 P0, [R0+URZ+0x1b8], R20 ;  /* 0x0001b814000085a7 */ /* 0x000ea400080010ff */
[----:B--2---:R-:W-:Y:S05]  /*8bd0*/  @!P0 BRA `(.L_x_213) ;  /* 0xfffffffc00f08947 */ /* 0x004fea000383ffff */
[----:B------:R-:W-:Y:S05]  /*8be0*/  BRA `(.L_x_214) ;  /* 0xffffffc400b87947 */ /* 0x000fea000383ffff */
.L_x_100:
[----:B------:R-:W-:-:S07]  /*8bf0*/  MOV R0, UR4 ;  /* 0x0000000400007c02 */ /* 0x000fce0008000f00 */
.L_x_215:
[----:B-1----:R1:W3:Y:S02]  /*8c00*/  SYNCS.PHASECHK.TRANS64.TRYWAIT P0, [R0+URZ], R2 ;  /* 0x00000002000075a7 */ /* 0x0022e400080011ff */
[----:B---3--:R-:W-:Y:S05]  /*8c10*/  @!P0 NANOSLEEP.SYNCS 0x989680 ;  /* 0x009896800000895d */ /* 0x008fea0003900000 */
[----:B------:R-:W3:Y:S02]  /*8c20*/  @!P0 SYNCS.PHASECHK.TRANS64 P0, [R0+URZ], R2 ;  /* 0x00000002000085a7 */ /* 0x000ee400080010ff */
[----:B---3--:R-:W-:Y:S05]  /*8c30*/  @!P0 BRA `(.L_x_215) ;  /* 0xfffffffc00f08947 */ /* 0x008fea000383ffff */
[----:B------:R-:W-:Y:S05]  /*8c40*/  BRA `(.L_x_216) ;  /* 0xffffffc800447947 */ /* 0x000fea000383ffff */
.L_x_101:
[----:B------:R-:W-:-:S07]  /*8c50*/  MOV R0, UR4 ;  /* 0x0000000400007c02 */ /* 0x000fce0008000f00 */
.L_x_217:
[----:B-1----:R1:W3:Y:S02]  /*8c60*/  SYNCS.PHASECHK.TRANS64.TRYWAIT P0, [R0+URZ], R2 ;  /* 0x00000002000075a7 */ /* 0x0022e400080011ff */
[----:B---3--:R-:W-:Y:S05]  /*8c70*/  @!P0 NANOSLEEP.SYNCS 0x989680 ;  /* 0x009896800000895d */ /* 0x008fea0003900000 */
[----:B------:R-:W3:Y:S02]  /*8c80*/  @!P0 SYNCS.PHASECHK.TRANS64 P0, [R0+URZ], R2 ;  /* 0x00000002000085a7 */ /* 0x000ee400080010ff */
[----:B---3--:R-:W-:Y:S05]  /*8c90*/  @!P0 BRA `(.L_x_217) ;  /* 0xfffffffc00f08947 */ /* 0x008fea000383ffff */
[----:B------:R-:W-:Y:S05]  /*8ca0*/  BRA `(.L_x_218) ;  /* 0xffffffc800507947 */ /* 0x000fea000383ffff */
.L_x_103:
[----:B--2---:R2:W4:Y:S02]  /*8cb0*/  SYNCS.PHASECHK.TRANS64.TRYWAIT P0, [R0+URZ+0x1e0], R2 ;  /* 0x0001e002000075a7 */ /* 0x00452400080011ff */
[----:B----4-:R-:W-:Y:S05]  /*8cc0*/  @!P0 NANOSLEEP.SYNCS 0x989680 ;  /* 0x009896800000895d */ /* 0x010fea0003900000 */
[----:B------:R-:W4:Y:S02]  /*8cd0*/  @!P0 SYNCS.PHASECHK.TRANS64 P0, [R0+URZ+0x1e0], R2 ;  /* 0x0001e002000085a7 */ /* 0x000f2400080010ff */
[----:B----4-:R-:W-:Y:S05]  /*8ce0*/  @!P0 BRA `(.L_x_103) ;  /* 0xfffffffc00f08947 */ /* 0x010fea000383ffff */
[----:B------:R-:W-:Y:S05]  /*8cf0*/  BRA `(.L_x_219) ;  /* 0xffffffcc00407947 */ /* 0x000fea000383ffff */
.L_x_113:
[----:B-1----:R1:W3:Y:S02]  /*8d00*/  SYNCS.PHASECHK.TRANS64.TRYWAIT P1, [R2+URZ+0x1a0], R4 ;  /* 0x0001a004020075a7 */ /* 0x0022e400080211ff */
[----:B---3--:R-:W-:Y:S05]  /*8d10*/  @!P1 NANOSLEEP.SYNCS 0x989680 ;  /* 0x009896800000995d */ /* 0x008fea0003900000 */
[----:B------:R-:W3:Y:S02]  /*8d20*/  @!P1 SYNCS.PHASECHK.TRANS64 P1, [R2+URZ+0x1a0], R4 ;  /* 0x0001a004020095a7 */ /* 0x000ee400080210ff */
[----:B---3--:R-:W-:Y:S05]  /*8d30*/  @!P1 BRA `(.L_x_113) ;  /* 0xfffffffc00f09947 */ /* 0x008fea000383ffff */
[----:B------:R-:W-:Y:S05]  /*8d40*/  BRA `(.L_x_112) ;  /* 0xffffffd800407947 */ /* 0x000fea000383ffff */
.L_x_115:
[----:B-1----:R1:W2:Y:S02]  /*8d50*/  SYNCS.PHASECHK.TRANS64.TRYWAIT P0, [R44+URZ+0x200], R3 ;  /* 0x000200032c0075a7 */ /* 0x0022a400080011ff */
[----:B--2---:R-:W-:Y:S05]  /*8d60*/  @!P0 NANOSLEEP.SYNCS 0x989680 ;  /* 0x009896800000895d */ /* 0x004fea0003900000 */
[----:B------:R-:W2:Y:S02]  /*8d70*/  @!P0 SYNCS.PHASECHK.TRANS64 P0, [R44+URZ+0x200], R3 ;  /* 0x000200032c0085a7 */ /* 0x000ea400080010ff */
[----:B--2---:R-:W-:Y:S05]  /*8d80*/  @!P0 BRA `(.L_x_115) ;  /* 0xfffffffc00f08947 */ /* 0x004fea000383ffff */
[----:B------:R-:W-:Y:S05]  /*8d90*/  BRA `(.L_x_114) ;  /* 0xffffffd800907947 */ /* 0x000fea000383ffff */
.L_x_126:
[----:B-1----:R1:W2:Y:S02]  /*8da0*/  SYNCS.PHASECHK.TRANS64.TRYWAIT P0, [R2+URZ+0x1a0], R45 ;  /* 0x0001a02d020075a7 */ /* 0x0022a400080011ff */
[----:B--2---:R-:W-:Y:S05]  /*8db0*/  @!P0 NANOSLEEP.SYNCS 0x989680 ;  /* 0x009896800000895d */ /* 0x004fea0003900000 */
[----:B------:R-:W2:Y:S02]  /*8dc0*/  @!P0 SYNCS.PHASECHK.TRANS64 P0, [R2+URZ+0x1a0], R45 ;  /* 0x0001a02d020085a7 */ /* 0x000ea400080010ff */
[----:B--2---:R-:W-:Y:S05]  /*8dd0*/  @!P0 BRA `(.L_x_126) ;  /* 0xfffffffc00f08947 */ /* 0x004fea000383ffff */
[----:B------:R-:W-:Y:S05]  /*8de0*/  BRA `(.L_x_125) ;  /* 0xffffffe000a07947 */ /* 0x000fea000383ffff */
        .weak           $__internal_0_$__cuda_sm10x_tcgen05_guardrail_trap_col_being_dealloced_not_returned_by_alloc
        .type           $__internal_0_$__cuda_sm10x_tcgen05_guardrail_trap_col_being_dealloced_not_returned_by_alloc,@function
        .size           $__internal_0_$__cuda_sm10x_tcgen05_guardrail_trap_col_being_dealloced_not_returned_by_alloc,($__internal_1_$__cuda_sm10x_tcgen05_guardrail_trap_phase_invalid_during_alloc - $__internal_0_$__cuda_sm10x_tcgen05_guardrail_trap_col_being_dealloced_not_returned_by_alloc)
$__internal_0_$__cuda_sm10x_tcgen05_guardrail_trap_col_being_dealloced_not_returned_by_alloc:
[----:B------:R-:W-:Y:S05]  /*8df0*/  BPT.TRAP 0x1 ;  /* 0x000000040000795c */ /* 0x000fea0000300000 */
[----:B------:R-:W-:-:S04]  /*8e00*/  HFMA2 R3, -RZ, RZ, 0, 0 ;  /* 0x00000000ff037431 */ /* 0x000fc800000001ff */
[----:B------:R-:W-:Y:S05]  /*8e10*/  RET.REL.NODEC R2 `(_ZN7cutlass13device_kernelINS_4gemm6kernel13GemmUniversalIN4cute5tupleIJiiiiEEENS1_10collective13CollectiveMmaINS1_35MainloopSm100TmaUmmaWarpSpecializedILi26ELi2ELi4ENS5_IJNS4_1CILi1EEESB_SB_EEEEENS5_IJNSA_ILi64EEESE_NSA_ILi32EEEEEENS_10bfloat16_tENS5_IJlSB_lEEESH_SI_NS4_8TiledMMAINS4_8MMA_AtomIJNS4_20SM100_MMA_F16BF16_SSISH_SH_fLi64ELi64ELNS4_4UMMA5MajorE0ELSN_0ELNSM_7ScaleInE0ELSO_0EEEEEENS4_6LayoutISC_NS5_IJNSA_ILi0EEESS_SS_EEEEENS5_IJNS4_10UnderscoreESV_SV_EEEEENS4_13SM90_TMA_LOADENS4_14ComposedLayoutINS4_7SwizzleILi2ELi4ELi3EEENS4_18smem_ptr_flag_bitsILi16EEENSR_INS5_IJNSA_ILi8EEESF_EEENS5_IJSF_SB_EEEEEEEvNS4_8identityESY_S18_vS19_EENS_8epilogue10collective18CollectiveEpilogueINS1B_23Sm100TmaWarpSpecializedILi3ELi2ELi16ELb1ELb0EEEJSG_NS5_IJNSR_ISE_SB_EENSR_ISF_SB_EEEEESH_SI_SH_SI_NS1B_6fusion15FusionCallbacksIS1F_NS1J_17LinearCombinationISH_fSH_fLNS_15FloatRoundStyleE2EEESG_S1I_JEEENS4_5SM1004TMEM4LOAD26SM100_TMEM_LOAD_16dp256b4xESY_S18_NS4_17SM75_U32x4_LDSM_NENS4_14SM90_TMA_STOREES18_NS4_17SM90_U32x4_STSM_NENS4_39AutoVectorizingCopyWithAssumedAlignmentILi128EEEEEEvvEEEEvNT_6ParamsE) ;  /* 0xffffff7002787950 */ /* 0x000fea0003c3ffff */
        .weak           $__internal_1_$__cuda_sm10x_tcgen05_guardrail_trap_phase_invalid_during_alloc
        .type           $__internal_1_$__cuda_sm10x_tcgen05_guardrail_trap_phase_invalid_during_alloc,@function
        .size           $__internal_1_$__cuda_sm10x_tcgen05_guardrail_trap_phase_invalid_during_alloc,($__internal_2_$__cuda_sm10x_tcgen05_guardrail_trap_unallocated_columns_being_dealloced - $__internal_1_$__cuda_sm10x_tcgen05_guardrail_trap_phase_invalid_during_alloc)
$__internal_1_$__cuda_sm10x_tcgen05_guardrail_trap_phase_invalid_during_alloc:
[----:B------:R-:W-:Y:S05]  /*8e20*/  BPT.TRAP 0x1 ;  /* 0x000000040000795c */ /* 0x000fea0000300000 */
[----:B------:R-:W-:-:S04]  /*8e30*/  MOV R3, 0x0 ;  /* 0x0000000000037802 */ /* 0x000fc80000000f00 */
[----:B------:R-:W-:Y:S05]  /*8e40*/  RET.REL.NODEC R2 `(_ZN7cutlass13device_kernelINS_4gemm6kernel13GemmUniversalIN4cute5tupleIJiiiiEEENS1_10collective13CollectiveMmaINS1_35MainloopSm100TmaUmmaWarpSpecializedILi26ELi2ELi4ENS5_IJNS4_1CILi1EEESB_SB_EEEEENS5_IJNSA_ILi64EEESE_NSA_ILi32EEEEEENS_10bfloat16_tENS5_IJlSB_lEEESH_SI_NS4_8TiledMMAINS4_8MMA_AtomIJNS4_20SM100_MMA_F16BF16_SSISH_SH_fLi64ELi64ELNS4_4UMMA5MajorE0ELSN_0ELNSM_7ScaleInE0ELSO_0EEEEEENS4_6LayoutISC_NS5_IJNSA_ILi0EEESS_SS_EEEEENS5_IJNS4_10UnderscoreESV_SV_EEEEENS4_13SM90_TMA_LOADENS4_14ComposedLayoutINS4_7SwizzleILi2ELi4ELi3EEENS4_18smem_ptr_flag_bitsILi16EEENSR_INS5_IJNSA_ILi8EEESF_EEENS5_IJSF_SB_EEEEEEEvNS4_8identityESY_S18_vS19_EENS_8epilogue10collective18CollectiveEpilogueINS1B_23Sm100TmaWarpSpecializedILi3ELi2ELi16ELb1ELb0EEEJSG_NS5_IJNSR_ISE_SB_EENSR_ISF_SB_EEEEESH_SI_SH_SI_NS1B_6fusion15FusionCallbacksIS1F_NS1J_17LinearCombinationISH_fSH_fLNS_15FloatRoundStyleE2EEESG_S1I_JEEENS4_5SM1004TMEM4LOAD26SM100_TMEM_LOAD_16dp256b4xESY_S18_NS4_17SM75_U32x4_LDSM_NENS4_14SM90_TMA_STOREES18_NS4_17SM90_U32x4_STSM_NENS4_39AutoVectorizingCopyWithAssumedAlignmentILi128EEEEEEvvEEEEvNT_6ParamsE) ;  /* 0xffffff70026c7950 */ /* 0x000fea0003c3ffff */
        .weak           $__internal_2_$__cuda_sm10x_tcgen05_guardrail_trap_unallocated_columns_being_dealloced
        .type           $__internal_2_$__cuda_sm10x_tcgen05_guardrail_trap_unallocated_columns_being_dealloced,@function
        .size           $__internal_2_$__cuda_sm10x_tcgen05_guardrail_trap_unallocated_columns_being_dealloced,(.L_x_221 - $__internal_2_$__cuda_sm10x_tcgen05_guardrail_trap_unallocated_columns_being_dealloced)
$__internal_2_$__cuda_sm10x_tcgen05_guardrail_trap_unallocated_columns_being_dealloced:
[----:B------:R-:W-:Y:S05]  /*8e50*/  BPT.TRAP 0x1 ;  /* 0x000000040000795c */ /* 0x000fea0000300000 */
[----:B------:R-:W-:-:S04]  /*8e60*/  HFMA2 R3, -RZ, RZ, 0, 0 ;  /* 0x00000000ff037431 */ /* 0x000fc800000001ff */
[----:B------:R-:W-:Y:S05]  /*8e70*/  RET.REL.NODEC R2 `(_ZN7cutlass13device_kernelINS_4gemm6kernel13GemmUniversalIN4cute5tupleIJiiiiEEENS1_10collective13CollectiveMmaINS1_35MainloopSm100TmaUmmaWarpSpecializedILi26ELi2ELi4ENS5_IJNS4_1CILi1EEESB_SB_EEEEENS5_IJNSA_ILi64EEESE_NSA_ILi32EEEEEENS_10bfloat16_tENS5_IJlSB_lEEESH_SI_NS4_8TiledMMAINS4_8MMA_AtomIJNS4_20SM100_MMA_F16BF16_SSISH_SH_fLi64ELi64ELNS4_4UMMA5MajorE0ELSN_0ELNSM_7ScaleInE0ELSO_0EEEEEENS4_6LayoutISC_NS5_IJNSA_ILi0EEESS_SS_EEEEENS5_IJNS4_10UnderscoreESV_SV_EEEEENS4_13SM90_TMA_LOADENS4_14ComposedLayoutINS4_7SwizzleILi2ELi4ELi3EEENS4_18smem_ptr_flag_bitsILi16EEENSR_INS5_IJNSA_ILi8EEESF_EEENS5_IJSF_SB_EEEEEEEvNS4_8identityESY_S18_vS19_EENS_8epilogue10collective18CollectiveEpilogueINS1B_23Sm100TmaWarpSpecializedILi3ELi2ELi16ELb1ELb0EEEJSG_NS5_IJNSR_ISE_SB_EENSR_ISF_SB_EEEEESH_SI_SH_SI_NS1B_6fusion15FusionCallbacksIS1F_NS1J_17LinearCombinationISH_fSH_fLNS_15FloatRoundStyleE2EEESG_S1I_JEEENS4_5SM1004TMEM4LOAD26SM100_TMEM_LOAD_16dp256b4xESY_S18_NS4_17SM75_U32x4_LDSM_NENS4_14SM90_TMA_STOREES18_NS4_17SM90_U32x4_STSM_NENS4_39AutoVectorizingCopyWithAssumedAlignmentILi128EEEEEEvvEEEEvNT_6ParamsE) ;  /* 0xffffff7002607950 */ /* 0x000fea0003c3ffff */
.L_x_220:
[----:B------:R-:W-:-:S00]  /*8e80*/  BRA `(.L_x_220) ;  /* 0xfffffffc00fc7947 */ /* 0x000fc0000383ffff */
[----:B------:R-:W-:-:S00]  /*8e90*/  NOP ;  /* 0x0000000000007918 */ /* 0x000fc00000000000 */
        /* <DEDUP_REMOVED lines=14> */
.L_x_221:


//--------------------- .nv.global.init           --------------------------
	.section	.nv.global.init,"aw",@progbits
.nv.global.init:
	.type		$str$27,@object
	.size		$str$27,($str$28 - $str$27)
$str$27:
        /*0000*/ 	.byte	0x28, 0x61, 0x64, 0x64, 0x72, 0x65, 0x73, 0x73, 0x20, 0x26, 0x20, 0x6d, 0x61, 0x73, 0x6b, 0x29
        /*0010*/ 	.byte	0x20, 0x3d, 0x3d, 0x20, 0x30, 0x00
	.type		$str$28,@object
	.size		$str$28,($str$26 - $str$28)
$str$28:
        /*0016*/ 	.byte	0x2f, 0x74, 0x6d, 0x70, 0x2f, 0x63, 0x75, 0x74, 0x6c, 0x61, 0x73, 0x73, 0x5f, 0x73, 0x77, 0x65
        /*0026*/ 	.byte	0x65, 0x70, 0x5f, 0x73, 0x72, 0x63, 0x2f, 0x69, 0x6e, 0x63, 0x6c, 0x75, 0x64, 0x65, 0x2f, 0x63
        /*0036*/ 	.byte	0x75, 0x74, 0x65, 0x2f, 0x70, 0x6f, 0x69, 0x6e, 0x74, 0x65, 0x72, 0x5f, 0x66, 0x6c, 0x61, 0x67
        /*0046*/ 	.byte	0x67, 0x65, 0x64, 0x2e, 0x68, 0x70, 0x70, 0x00
	.type		$str$26,@object
	.size		$str$26,($str$25 - $str$26)
$str$26:
        /*004e*/ 	.byte	0x2f, 0x74, 0x6d, 0x70, 0x2f, 0x63, 0x75, 0x74, 0x6c, 0x61, 0x73, 0x73, 0x5f, 0x73, 0x77, 0x65
        /*005e*/ 	.byte	0x65, 0x70, 0x5f, 0x73, 0x72, 0x63, 0x2f, 0x69, 0x6e, 0x63, 0x6c, 0x75, 0x64, 0x65, 0x2f, 0x63
        /*006e*/ 	.byte	0x75, 0x74, 0x65, 0x2f, 0x61, 0x74, 0x6f, 0x6d, 0x2f, 0x63, 0x6f, 0x70, 0x79, 0x5f, 0x74, 0x72
        /*007e*/ 	.byte	0x61, 0x69, 0x74, 0x73, 0x5f, 0x73, 0x6d, 0x31, 0x30, 0x30, 0x2e, 0x68, 0x70, 0x70, 0x00
	.type		$str$25,@object
	.size		$str$25,(__unnamed_1 - $str$25)
$str$25:
        /*008d*/ 	.byte	0x28, 0x28, 0x75, 0x69, 0x6e, 0x74, 0x33, 0x32, 0x5f, 0x74, 0x28, 0x74, 0x68, 0x72, 0x65, 0x61
        /*009d*/ 	.byte	0x64, 0x49, 0x64, 0x78, 0x2e, 0x78, 0x29, 0x20, 0x2f, 0x20, 0x33, 0x32, 0x29, 0x20, 0x25, 0x20
        /*00ad*/ 	.byte	0x34, 0x29, 0x20, 0x3d, 0x3d, 0x20, 0x28, 0x28, 0x28, 0x74, 0x6d, 0x65, 0x6d, 0x5f, 0x61, 0x64
        /*00bd*/ 	.byte	0x64, 0x72, 0x20, 0x3e, 0x3e, 0x20, 0x31, 0x36, 0x29, 0x20, 0x2f, 0x20, 0x33, 0x32, 0x29, 0x20
        /*00cd*/ 	.byte	0x25, 0x20, 0x34, 0x29, 0x00
	.type		__unnamed_1,@object
	.size		__unnamed_1,(__unnamed_2 - __unnamed_1)
__unnamed_1:
        /*00d2*/ 	.byte	0x61, 0x75, 0x74, 0x6f, 0x20, 0x63, 0x75, 0x74, 0x65, 0x3a, 0x3a, 0x61, 0x73, 0x5f, 0x70, 0x6f
        /* <DEDUP_REMOVED lines=24> */
        /*0262*/ 	.byte	0x30, 0x34, 0x38, 0x3e, 0x3e, 0x3e, 0x3e, 0x5d, 0x00
	.type		__unnamed_2,@object
	.size		__unnamed_2,(.L_2 - __unnamed_2)
__unnamed_2:
        /* <DEDUP_REMOVED lines=45> */
        /*053b*/ 	.byte	0x3e, 0x3e, 0x3e, 0x5d, 0x00
.L_2:


//--------------------- .nv.shared._ZN7cutlass13device_kernelINS_4gemm6kernel13GemmUniversalIN4cute5tupleIJiiiiEEENS1_10collective13CollectiveMmaINS1_35MainloopSm100TmaUmmaWarpSpecializedILi26ELi2ELi4ENS5_IJNS4_1CILi1EEESB_SB_EEEEENS5_IJNSA_ILi64EEESE_NSA_ILi32EEEEEENS_10bfloat16_tENS5_IJlSB_lEEESH_SI_NS4_8TiledMMAINS4_8MMA_AtomIJNS4_20SM100_MMA_F16BF16_SSISH_SH_fLi64ELi64ELNS4_4UMMA5MajorE0ELSN_0ELNSM_7ScaleInE0ELSO_0EEEEEENS4_6LayoutISC_NS5_IJNSA_ILi0EEESS_SS_EEEEENS5_IJNS4_10UnderscoreESV_SV_EEEEENS4_13SM90_TMA_LOADENS4_14ComposedLayoutINS4_7SwizzleILi2ELi4ELi3EEENS4_18smem_ptr_flag_bitsILi16EEENSR_INS5_IJNSA_ILi8EEESF_EEENS5_IJSF_SB_EEEEEEEvNS4_8identityESY_S18_vS19_EENS_8epilogue10collective18CollectiveEpilogueINS1B_23Sm100TmaWarpSpecializedILi3ELi2ELi16ELb1ELb0EEEJSG_NS5_IJNSR_ISE_SB_EENSR_ISF_SB_EEEEESH_SI_SH_SI_NS1B_6fusion15FusionCallbacksIS1F_NS1J_17LinearCombinationISH_fSH_fLNS_15FloatRoundStyleE2EEESG_S1I_JEEENS4_5SM1004TMEM4LOAD26SM100_TMEM_LOAD_16dp256b4xESY_S18_NS4_17SM75_U32x4_LDSM_NENS4_14SM90_TMA_STOREES18_NS4_17SM90_U32x4_STSM_NENS4_39AutoVectorizingCopyWithAssumedAlignmentILi128EEEEEEvvEEEEvNT_6ParamsE --------------------------
	.section	.nv.shared._ZN7cutlass13device_kernelINS_4gemm6kernel13GemmUniversalIN4cute5tupleIJiiiiEEENS1_10collective13CollectiveMmaINS1_35MainloopSm100TmaUmmaWarpSpecializedILi26ELi2ELi4ENS5_IJNS4_1CILi1EEESB_SB_EEEEENS5_IJNSA_ILi64EEESE_NSA_ILi32EEEEEENS_10bfloat16_tENS5_IJlSB_lEEESH_SI_NS4_8TiledMMAINS4_8MMA_AtomIJNS4_20SM100_MMA_F16BF16_SSISH_SH_fLi64ELi64ELNS4_4UMMA5MajorE0ELSN_0ELNSM_7ScaleInE0ELSO_0EEEEEENS4_6LayoutISC_NS5_IJNSA_ILi0EEESS_SS_EEEEENS5_IJNS4_10UnderscoreESV_SV_EEEEENS4_13SM90_TMA_LOADENS4_14ComposedLayoutINS4_7SwizzleILi2ELi4ELi3EEENS4_18smem_ptr_flag_bitsILi16EEENSR_INS5_IJNSA_ILi8EEESF_EEENS5_IJSF_SB_EEEEEEEvNS4_8identityESY_S18_vS19_EENS_8epilogue10collective18CollectiveEpilogueINS1B_23Sm100TmaWarpSpecializedILi3ELi2ELi16ELb1ELb0EEEJSG_NS5_IJNSR_ISE_SB_EENSR_ISF_SB_EEEEESH_SI_SH_SI_NS1B_6fusion15FusionCallbacksIS1F_NS1J_17LinearCombinationISH_fSH_fLNS_15FloatRoundStyleE2EEESG_S1I_JEEENS4_5SM1004TMEM4LOAD26SM100_TMEM_LOAD_16dp256b4xESY_S18_NS4_17SM75_U32x4_LDSM_NENS4_14SM90_TMA_STOREES18_NS4_17SM90_U32x4_STSM_NENS4_39AutoVectorizingCopyWithAssumedAlignmentILi128EEEEEEvvEEEEvNT_6ParamsE,"aw",@nobits
	.sectionflags	@""
	.align	16
	.zero		1024


//--------------------- .nv.shared.reserved.0     --------------------------
	.section	.nv.shared.reserved.0,"aw",@nobits
	.weak		__nv_reservedSMEM_offset_0_alias
	.size		__nv_reservedSMEM_offset_0_alias, 0, 64
	.other		__nv_reservedSMEM_offset_0_alias,@"STO_CUDA_RESERVED_SHARED STV_DEFAULT"
__nv_reservedSMEM_offset_0_alias:
	.zero		0
.nv.shared.reserved.0:
	.zero		64
	.weak		__nv_reservedSMEM_tcgen05_partition
	.type		__nv_reservedSMEM_tcgen05_partition,@object
	.size		__nv_reservedSMEM_tcgen05_partition,(.L_0 - __nv_reservedSMEM_tcgen05_partition)
__nv_reservedSMEM_tcgen05_partition:
	.zero		32
.L_0:


//--------------------- .nv.global                --------------------------
	.section	.nv.global,"aw",@nobits
.nv.global:
	.type		_ZN40_INTERNAL_5fbec937_4_k_cu_f9e3887d_334714cute1_E,@object
	.size		_ZN40_INTERNAL_5fbec937_4_k_cu_f9e3887d_334714cute1_E,(_ZN40_INTERNAL_5fbec937_4_k_cu_f9e3887d_334714cuda3std3__45__cpo6cbeginE - _ZN40_INTERNAL_5fbec937_4_k_cu_f9e3887d_334714cute1_E)
_ZN40_INTERNAL_5fbec937_4_k_cu_f9e3887d_334714cute1_E:
	.zero		1
	.type		_ZN40_INTERNAL_5fbec937_4_k_cu_f9e3887d_334714cuda3std3__45__cpo6cbeginE,@object
	.size		_ZN40_INTERNAL_5fbec937_4_k_cu_f9e3887d_334714cuda3std3__45__cpo6cbeginE,(_ZN40_INTERNAL_5fbec937_4_k_cu_f9e3887d_334714cuda3std3__48in_placeE - _ZN40_INTERNAL_5fbec937_4_k_cu_f9e3887d_334714cuda3std3__45__cpo6cbeginE)
_ZN40_INTERNAL_5fbec937_4_k_cu_f9e3887d_334714cuda3std3__45__cpo6cbeginE:
	.zero		1
	.type		_ZN40_INTERNAL_5fbec937_4_k_cu_f9e3887d_334714cuda3std3__48in_placeE,@object
	.size		_ZN40_INTERNAL_5fbec937_4_k_cu_f9e3887d_334714cuda3std3__48in_placeE,(_ZN40_INTERNAL_5fbec937_4_k_cu_f9e3887d_334714cuda3std6ranges3__45__cpo9iter_moveE - _ZN40_INTERNAL_5fbec937_4_k_cu_f9e3887d_334714cuda3std3__48in_placeE)
_ZN40_INTERNAL_5fbec937_4_k_cu_f9e3887d_334714cuda3std3__48in_placeE:
	.zero		1
	.type		_ZN40_INTERNAL_5fbec937_4_k_cu_f9e3887d_334714cuda3std6ranges3__45__cpo9iter_moveE,@object
	.size		_ZN40_INTERNAL_5fbec937_4_k_cu_f9e3887d_334714cuda3std6ranges3__45__cpo9iter_moveE,(_ZN40_INTERNAL_5fbec937_4_k_cu_f9e3887d_334714cuda3std3__45__cpo5beginE - _ZN40_INTERNAL_5fbec937_4_k_cu_f9e3887d_334714cuda3std6ranges3__45__cpo9iter_moveE)
_ZN40_INTERNAL_5fbec937_4_k_cu_f9e3887d_334714cuda3std6ranges3__45__cpo9iter_moveE:
	.zero		1
	.type		_ZN40_INTERNAL_5fbec937_4_k_cu_f9e3887d_334714cuda3std3__45__cpo5beginE,@object
	.size		_ZN40_INTERNAL_5fbec937_4_k_cu_f9e3887d_334714cuda3std3__45__cpo5beginE,(_ZN40_INTERNAL_5fbec937_4_k_cu_f9e3887d_334714cuda3std3__442_GLOBAL__N__5fbec937_4_k_cu_f9e3887d_334716ignoreE - _ZN40_INTERNAL_5fbec937_4_k_cu_f9e3887d_334714cuda3std3__45__cpo5beginE)
_ZN40_INTERNAL_5fbec937_4_k_cu_f9e3887d_334714cuda3std3__45__cpo5beginE:
	.zero		1
	.type		_ZN40_INTERNAL_5fbec937_4_k_cu_f9e3887d_334714cuda3std3__442_GLOBAL__N__5fbec937_4_k_cu_f9e3887d_334716ignoreE,@object
	.size		_ZN40_INTERNAL_5fbec937_4_k_cu_f9e3887d_334714cuda3std3__442_GLOBAL__N__5fbec937_4_k_cu_f9e3887d_334716ignoreE,(_ZN40_INTERNAL_5fbec937_4_k_cu_f9e3887d_334714cute7productE - _ZN40_INTERNAL_5fbec937_4_k_cu_f9e3887d_334714cuda3std3__442_GLOBAL__N__5fbec937_4_k_cu_f9e3887d_334716ignoreE)
_ZN40_INTERNAL_5fbec937_4_k_cu_f9e3887d_334714cuda3std3__442_GLOBAL__N__5fbec937_4_k_cu_f9e3887d_334716ignoreE:
	.zero		1
	.type		_ZN40_INTERNAL_5fbec937_4_k_cu_f9e3887d_334714cute7productE,@object
	.size		_ZN40_INTERNAL_5fbec937_4_k_cu_f9e3887d_334714cute7productE,(_ZN40_INTERNAL_5fbec937_4_k_cu_f9e3887d_334714cuda3std3__45__cpo3endE - _ZN40_INTERNAL_5fbec937_4_k_cu_f9e3887d_334714cute7productE)
_ZN40_INTERNAL_5fbec937_4_k_cu_f9e3887d_334714cute7productE:
	.zero		1
	.type		_ZN40_INTERNAL_5fbec937_4_k_cu_f9e3887d_334714cuda3std3__45__cpo3endE,@object
	.size		_ZN40_INTERNAL_5fbec937_4_k_cu_f9e3887d_334714cuda3std3__45__cpo3endE,(_ZN40_INTERNAL_5fbec937_4_k_cu_f9e3887d_334714cuda3std3__419piecewise_constructE - _ZN40_INTERNAL_5fbec937_4_k_cu_f9e3887d_334714cuda3std3__45__cpo3endE)
_ZN40_INTERNAL_5fbec937_4_k_cu_f9e3887d_334714cuda3std3__45__cpo3endE:
	.zero		1
	.type		_ZN40_INTERNAL_5fbec937_4_k_cu_f9e3887d_334714cuda3std3__419piecewise_constructE,@object
	.size		_ZN40_INTERNAL_5fbec937_4_k_cu_f9e3887d_334714cuda3std3__419piecewise_constructE,(_ZN40_INTERNAL_5fbec937_4_k_cu_f9e3887d_334714cuda3std3__45__cpo4cendE - _ZN40_INTERNAL_5fbec937_4_k_cu_f9e3887d_334714cuda3std3__419piecewise_constructE)
_ZN40_INTERNAL_5fbec937_4_k_cu_f9e3887d_334714cuda3std3__419piecewise_constructE:
	.zero		1
	.type		_ZN40_INTERNAL_5fbec937_4_k_cu_f9e3887d_334714cuda3std3__45__cpo4cendE,@object
	.size		_ZN40_INTERNAL_5fbec937_4_k_cu_f9e3887d_334714cuda3std3__45__cpo4cendE,(_ZN40_INTERNAL_5fbec937_4_k_cu_f9e3887d_334714cuda3std6ranges3__45__cpo4swapE - _ZN40_INTERNAL_5fbec937_4_k_cu_f9e3887d_334714cuda3std3__45__cpo4cendE)
_ZN40_INTERNAL_5fbec937_4_k_cu_f9e3887d_334714cuda3std3__45__cpo4cendE:
	.zero		1
	.type		_ZN40_INTERNAL_5fbec937_4_k_cu_f9e3887d_334714cuda3std6ranges3__45__cpo4swapE,@object
	.size		_ZN40_INTERNAL_5fbec937_4_k_cu_f9e3887d_334714cuda3std6ranges3__45__cpo4swapE,(.L_10 - _ZN40_INTERNAL_5fbec937_4_k_cu_f9e3887d_334714cuda3std6ranges3__45__cpo4swapE)
_ZN40_INTERNAL_5fbec937_4_k_cu_f9e3887d_334714cuda3std6ranges3__45__cpo4swapE:
	.zero		1
.L_10:


//--------------------- .nv.constant0._ZN7cutlass13device_kernelINS_4gemm6kernel13GemmUniversalIN4cute5tupleIJiiiiEEENS1_10collective13CollectiveMmaINS1_35MainloopSm100TmaUmmaWarpSpecializedILi26ELi2ELi4ENS5_IJNS4_1CILi1EEESB_SB_EEEEENS5_IJNSA_ILi64EEESE_NSA_ILi32EEEEEENS_10bfloat16_tENS5_IJlSB_lEEESH_SI_NS4_8TiledMMAINS4_8MMA_AtomIJNS4_20SM100_MMA_F16BF16_SSISH_SH_fLi64ELi64ELNS4_4UMMA5MajorE0ELSN_0ELNSM_7ScaleInE0ELSO_0EEEEEENS4_6LayoutISC_NS5_IJNSA_ILi0EEESS_SS_EEEEENS5_IJNS4_10UnderscoreESV_SV_EEEEENS4_13SM90_TMA_LOADENS4_14ComposedLayoutINS4_7SwizzleILi2ELi4ELi3EEENS4_18smem_ptr_flag_bitsILi16EEENSR_INS5_IJNSA_ILi8EEESF_EEENS5_IJSF_SB_EEEEEEEvNS4_8identityESY_S18_vS19_EENS_8epilogue10collective18CollectiveEpilogueINS1B_23Sm100TmaWarpSpecializedILi3ELi2ELi16ELb1ELb0EEEJSG_NS5_IJNSR_ISE_SB_EENSR_ISF_SB_EEEEESH_SI_SH_SI_NS1B_6fusion15FusionCallbacksIS1F_NS1J_17LinearCombinationISH_fSH_fLNS_15FloatRoundStyleE2EEESG_S1I_JEEENS4_5SM1004TMEM4LOAD26SM100_TMEM_LOAD_16dp256b4xESY_S18_NS4_17SM75_U32x4_LDSM_NENS4_14SM90_TMA_STOREES18_NS4_17SM90_U32x4_STSM_NENS4_39AutoVectorizingCopyWithAssumedAlignmentILi128EEEEEEvvEEEEvNT_6ParamsE --------------------------
	.section	.nv.constant0._ZN7cutlass13device_kernelINS_4gemm6kernel13GemmUniversalIN4cute5tupleIJiiiiEEENS1_10collective13CollectiveMmaINS1_35MainloopSm100TmaUmmaWarpSpecializedILi26ELi2ELi4ENS5_IJNS4_1CILi1EEESB_SB_EEEEENS5_IJNSA_ILi64EEESE_NSA_ILi32EEEEEENS_10bfloat16_tENS5_IJlSB_lEEESH_SI_NS4_8TiledMMAINS4_8MMA_AtomIJNS4_20SM100_MMA_F16BF16_SSISH_SH_fLi64ELi64ELNS4_4UMMA5MajorE0ELSN_0ELNSM_7ScaleInE0ELSO_0EEEEEENS4_6LayoutISC_NS5_IJNSA_ILi0EEESS_SS_EEEEENS5_IJNS4_10UnderscoreESV_SV_EEEEENS4_13SM90_TMA_LOADENS4_14ComposedLayoutINS4_7SwizzleILi2ELi4ELi3EEENS4_18smem_ptr_flag_bitsILi16EEENSR_INS5_IJNSA_ILi8EEESF_EEENS5_IJSF_SB_EEEEEEEvNS4_8identityESY_S18_vS19_EENS_8epilogue10collective18CollectiveEpilogueINS1B_23Sm100TmaWarpSpecializedILi3ELi2ELi16ELb1ELb0EEEJSG_NS5_IJNSR_ISE_SB_EENSR_ISF_SB_EEEEESH_SI_SH_SI_NS1B_6fusion15FusionCallbacksIS1F_NS1J_17LinearCombinationISH_fSH_fLNS_15FloatRoundStyleE2EEESG_S1I_JEEENS4_5SM1004TMEM4LOAD26SM100_TMEM_LOAD_16dp256b4xESY_S18_NS4_17SM75_U32x4_LDSM_NENS4_14SM90_TMA_STOREES18_NS4_17SM90_U32x4_STSM_NENS4_39AutoVectorizingCopyWithAssumedAlignmentILi128EEEEEEvvEEEEvNT_6ParamsE,"a",@progbits
	.sectionflags	@""
	.align	4
.nv.constant0._ZN7cutlass13device_kernelINS_4gemm6kernel13GemmUniversalIN4cute5tupleIJiiiiEEENS1_10collective13CollectiveMmaINS1_35MainloopSm100TmaUmmaWarpSpecializedILi26ELi2ELi4ENS5_IJNS4_1CILi1EEESB_SB_EEEEENS5_IJNSA_ILi64EEESE_NSA_ILi32EEEEEENS_10bfloat16_tENS5_IJlSB_lEEESH_SI_NS4_8TiledMMAINS4_8MMA_AtomIJNS4_20SM100_MMA_F16BF16_SSISH_SH_fLi64ELi64ELNS4_4UMMA5MajorE0ELSN_0ELNSM_7ScaleInE0ELSO_0EEEEEENS4_6LayoutISC_NS5_IJNSA_ILi0EEESS_SS_EEEEENS5_IJNS4_10UnderscoreESV_SV_EEEEENS4_13SM90_TMA_LOADENS4_14ComposedLayoutINS4_7SwizzleILi2ELi4ELi3EEENS4_18smem_ptr_flag_bitsILi16EEENSR_INS5_IJNSA_ILi8EEESF_EEENS5_IJSF_SB_EEEEEEEvNS4_8identityESY_S18_vS19_EENS_8epilogue10collective18CollectiveEpilogueINS1B_23Sm100TmaWarpSpecializedILi3ELi2ELi16ELb1ELb0EEEJSG_NS5_IJNSR_ISE_SB_EENSR_ISF_SB_EEEEESH_SI_SH_SI_NS1B_6fusion15FusionCallbacksIS1F_NS1J_17LinearCombinationISH_fSH_fLNS_15FloatRoundStyleE2EEESG_S1I_JEEENS4_5SM1004TMEM4LOAD26SM100_TMEM_LOAD_16dp256b4xESY_S18_NS4_17SM75_U32x4_LDSM_NENS4_14SM90_TMA_STOREES18_NS4_17SM90_U32x4_STSM_NENS4_39AutoVectorizingCopyWithAssumedAlignmentILi128EEEEEEvvEEEEvNT_6ParamsE:
	.zero		2944


//--------------------- SYMBOLS --------------------------

	.type		.nv.reservedSmem.offset0,@object
	.size		.nv.reservedSmem.offset0,0x4
	.type		.nv.reservedSmem.cap,@object
	.size		.nv.reservedSmem.cap,0x4
	.type		__assertfail,@function
